	.target	sm_90a

	.elftype	@"ET_EXEC"


//--------------------- .note.nv.tkinfo           --------------------------
	.section	.note.nv.tkinfo,"",@"SHT_NOTE"
	.sectionflags	@"SHF_NOTE_NV_TKINFO"
	.tkinfo
        /*0018*/ 	.word	0x00000002
        /*0030*/ 	.string	""
        /*0030*/ 	.string	"ptxas"
        /*0030*/ 	.string	"Cuda compilation tools, release 13.0, V13.0.88"
        /*0030*/ 	.string	"Build cuda_13.0.r13.0/compiler.36424714_0"
        /*0030*/ 	.string	"-arch sm_90a -m 64 "



//--------------------- .note.nv.cuinfo           --------------------------
	.section	.note.nv.cuinfo,"",@"SHT_NOTE"
	.sectionflags	@"SHF_NOTE_NV_CUINFO"
        /*0018*/ 	.short	0x0002
        /*001a*/ 	.short	0x005a
        /*001c*/ 	.short	0x0082
	.zero		2


//--------------------- .nv.info                  --------------------------
	.section	.nv.info,"",@"SHT_CUDA_INFO"
	.align	4


	//----- nvinfo : EIATTR_REGCOUNT
	.align		4
        /*0000*/ 	.byte	0x04, 0x2f
        /*0002*/ 	.short	(.L_15 - .L_14)
	.align		4
.L_14:
        /*0004*/ 	.word	index@(_ZN7cutlass13device_kernelINS_4gemm6kernel13GemmUniversalIN4cute5tupleIJiiiiEEENS1_10collective13CollectiveMmaINS1_34MainloopSm90TmaGmmaWarpSpecializedILi5ENS5_IJNS4_1CILi1EEESB_SB_EEENS1_32KernelTmaWarpSpecializedPingpongEEENS5_IJNSA_ILi64EEENSA_ILi256EEENSA_ILi32EEEEEENS_10tfloat32_tENS5_IJlSB_lEEESJ_SK_NS4_8TiledMMAINS4_8MMA_AtomIJNS4_4SM904GMMA30MMA_64x256x8_F32TF32TF32_SS_TNILNSO_7ScaleInE1ELSQ_1EEEEEENS4_6LayoutISC_NS5_IJNSA_ILi0EEESU_SU_EEEEENS5_IJNS4_10UnderscoreESX_SX_EEEEENS4_13SM90_TMA_LOADENS4_14ComposedLayoutINS4_7SwizzleILi3ELi4ELi3EEENS4_18smem_ptr_flag_bitsILi32EEENST_INS5_IJNSA_ILi8EEESH_EEENS5_IJSH_SB_EEEEEEEvNS4_8identityES10_S1A_vS1B_EENS_8epilogue10collective6detail29Sm90TmaWarpSpecializedAdapterINS1E_15DefaultEpilogueISJ_SK_SK_NS1D_6thread17LinearCombinationISJ_Li1EffLNS1I_9ScaleType4KindE0ELNS_15FloatRoundStyleE2ESJ_EENS1_15EpilogueDefaultEEEEEvvEEEEvNT_6ParamsE)
        /*0008*/ 	.word	0x000000a8


	//----- nvinfo : EIATTR_FRAME_SIZE
	.align		4
.L_15:
        /*000c*/ 	.byte	0x04, 0x11
        /*000e*/ 	.short	(.L_17 - .L_16)
	.align		4
.L_16:
        /*0010*/ 	.word	index@(_ZN7cutlass13device_kernelINS_4gemm6kernel13GemmUniversalIN4cute5tupleIJiiiiEEENS1_10collective13CollectiveMmaINS1_34MainloopSm90TmaGmmaWarpSpecializedILi5ENS5_IJNS4_1CILi1EEESB_SB_EEENS1_32KernelTmaWarpSpecializedPingpongEEENS5_IJNSA_ILi64EEENSA_ILi256EEENSA_ILi32EEEEEENS_10tfloat32_tENS5_IJlSB_lEEESJ_SK_NS4_8TiledMMAINS4_8MMA_AtomIJNS4_4SM904GMMA30MMA_64x256x8_F32TF32TF32_SS_TNILNSO_7ScaleInE1ELSQ_1EEEEEENS4_6LayoutISC_NS5_IJNSA_ILi0EEESU_SU_EEEEENS5_IJNS4_10UnderscoreESX_SX_EEEEENS4_13SM90_TMA_LOADENS4_14ComposedLayoutINS4_7SwizzleILi3ELi4ELi3EEENS4_18smem_ptr_flag_bitsILi32EEENST_INS5_IJNSA_ILi8EEESH_EEENS5_IJSH_SB_EEEEEEEvNS4_8identityES10_S1A_vS1B_EENS_8epilogue10collective6detail29Sm90TmaWarpSpecializedAdapterINS1E_15DefaultEpilogueISJ_SK_SK_NS1D_6thread17LinearCombinationISJ_Li1EffLNS1I_9ScaleType4KindE0ELNS_15FloatRoundStyleE2ESJ_EENS1_15EpilogueDefaultEEEEEvvEEEEvNT_6ParamsE)
        /*0014*/ 	.word	0x00000008


	//----- nvinfo : EIATTR_MIN_STACK_SIZE
	.align		4
.L_17:
        /*0018*/ 	.byte	0x04, 0x12
        /*001a*/ 	.short	(.L_19 - .L_18)
	.align		4
.L_18:
        /*001c*/ 	.word	index@(_ZN7cutlass13device_kernelINS_4gemm6kernel13GemmUniversalIN4cute5tupleIJiiiiEEENS1_10collective13CollectiveMmaINS1_34MainloopSm90TmaGmmaWarpSpecializedILi5ENS5_IJNS4_1CILi1EEESB_SB_EEENS1_32KernelTmaWarpSpecializedPingpongEEENS5_IJNSA_ILi64EEENSA_ILi256EEENSA_ILi32EEEEEENS_10tfloat32_tENS5_IJlSB_lEEESJ_SK_NS4_8TiledMMAINS4_8MMA_AtomIJNS4_4SM904GMMA30MMA_64x256x8_F32TF32TF32_SS_TNILNSO_7ScaleInE1ELSQ_1EEEEEENS4_6LayoutISC_NS5_IJNSA_ILi0EEESU_SU_EEEEENS5_IJNS4_10UnderscoreESX_SX_EEEEENS4_13SM90_TMA_LOADENS4_14ComposedLayoutINS4_7SwizzleILi3ELi4ELi3EEENS4_18smem_ptr_flag_bitsILi32EEENST_INS5_IJNSA_ILi8EEESH_EEENS5_IJSH_SB_EEEEEEEvNS4_8identityES10_S1A_vS1B_EENS_8epilogue10collective6detail29Sm90TmaWarpSpecializedAdapterINS1E_15DefaultEpilogueISJ_SK_SK_NS1D_6thread17LinearCombinationISJ_Li1EffLNS1I_9ScaleType4KindE0ELNS_15FloatRoundStyleE2ESJ_EENS1_15EpilogueDefaultEEEEEvvEEEEvNT_6ParamsE)
        /*0020*/ 	.word	0x00000008
.L_19:


//--------------------- .nv.compat                --------------------------
	.section	.nv.compat,"",@"SHT_CUDA_COMPAT_INFO"
	.align	4
        /*0000*/ 	.byte	0x02, 0x09, 0x01, 0x00, 0x02, 0x02, 0x04, 0x00, 0x02, 0x05, 0x05, 0x00, 0x03, 0x07, 0x01, 0x01
        /*0010*/ 	.byte	0x02, 0x03, 0x01, 0x00, 0x02, 0x06, 0x01, 0x00, 0x04, 0x0b, 0x08, 0x00, 0x00, 0x00, 0x00, 0x00
        /*0020*/ 	.byte	0x00, 0x00, 0x00, 0x00


//--------------------- .nv.info._ZN7cutlass13device_kernelINS_4gemm6kernel13GemmUniversalIN4cute5tupleIJiiiiEEENS1_10collective13CollectiveMmaINS1_34MainloopSm90TmaGmmaWarpSpecializedILi5ENS5_IJNS4_1CILi1EEESB_SB_EEENS1_32KernelTmaWarpSpecializedPingpongEEENS5_IJNSA_ILi64EEENSA_ILi256EEENSA_ILi32EEEEEENS_10tfloat32_tENS5_IJlSB_lEEESJ_SK_NS4_8TiledMMAINS4_8MMA_AtomIJNS4_4SM904GMMA30MMA_64x256x8_F32TF32TF32_SS_TNILNSO_7ScaleInE1ELSQ_1EEEEEENS4_6LayoutISC_NS5_IJNSA_ILi0EEESU_SU_EEEEENS5_IJNS4_10UnderscoreESX_SX_EEEEENS4_13SM90_TMA_LOADENS4_14ComposedLayoutINS4_7SwizzleILi3ELi4ELi3EEENS4_18smem_ptr_flag_bitsILi32EEENST_INS5_IJNSA_ILi8EEESH_EEENS5_IJSH_SB_EEEEEEEvNS4_8identityES10_S1A_vS1B_EENS_8epilogue10collective6detail29Sm90TmaWarpSpecializedAdapterINS1E_15DefaultEpilogueISJ_SK_SK_NS1D_6thread17LinearCombinationISJ_Li1EffLNS1I_9ScaleType4KindE0ELNS_15FloatRoundStyleE2ESJ_EENS1_15EpilogueDefaultEEEEEvvEEEEvNT_6ParamsE --------------------------
	.section	.nv.info._ZN7cutlass13device_kernelINS_4gemm6kernel13GemmUniversalIN4cute5tupleIJiiiiEEENS1_10collective13CollectiveMmaINS1_34MainloopSm90TmaGmmaWarpSpecializedILi5ENS5_IJNS4_1CILi1EEESB_SB_EEENS1_32KernelTmaWarpSpecializedPingpongEEENS5_IJNSA_ILi64EEENSA_ILi256EEENSA_ILi32EEEEEENS_10tfloat32_tENS5_IJlSB_lEEESJ_SK_NS4_8TiledMMAINS4_8MMA_AtomIJNS4_4SM904GMMA30MMA_64x256x8_F32TF32TF32_SS_TNILNSO_7ScaleInE1ELSQ_1EEEEEENS4_6LayoutISC_NS5_IJNSA_ILi0EEESU_SU_EEEEENS5_IJNS4_10UnderscoreESX_SX_EEEEENS4_13SM90_TMA_LOADENS4_14ComposedLayoutINS4_7SwizzleILi3ELi4ELi3EEENS4_18smem_ptr_flag_bitsILi32EEENST_INS5_IJNSA_ILi8EEESH_EEENS5_IJSH_SB_EEEEEEEvNS4_8identityES10_S1A_vS1B_EENS_8epilogue10collective6detail29Sm90TmaWarpSpecializedAdapterINS1E_15DefaultEpilogueISJ_SK_SK_NS1D_6thread17LinearCombinationISJ_Li1EffLNS1I_9ScaleType4KindE0ELNS_15FloatRoundStyleE2ESJ_EENS1_15EpilogueDefaultEEEEEvvEEEEvNT_6ParamsE,"",@"SHT_CUDA_INFO"
	.sectionflags	@""
	.align	4


	//----- nvinfo : EIATTR_CUDA_API_VERSION
	.align		4
        /*0000*/ 	.byte	0x04, 0x37
        /*0002*/ 	.short	(.L_21 - .L_20)
.L_20:
        /*0004*/ 	.word	0x00000082


	//----- nvinfo : EIATTR_KPARAM_INFO
	.align		4
.L_21:
        /*0008*/ 	.byte	0x04, 0x17
        /*000a*/ 	.short	(.L_23 - .L_22)
.L_22:
        /*000c*/ 	.word	0x00000000
        /*0010*/ 	.short	0x0000
        /*0012*/ 	.short	0x0070
        /*0014*/ 	.byte	0x00, 0xf0, 0x01, 0x10


	//----- nvinfo : EIATTR_SPARSE_MMA_MASK
	.align		4
.L_23:
        /*0018*/ 	.byte	0x03, 0x50
        /*001a*/ 	.short	0x0000


	//----- nvinfo : EIATTR_MAXREG_COUNT
	.align		4
        /*001c*/ 	.byte	0x03, 0x1b
        /*001e*/ 	.short	0x00a8


	//----- nvinfo : EIATTR_NUM_BARRIERS
	.align		4
        /*0020*/ 	.byte	0x02, 0x4c
        /*0022*/ 	.byte	0x01
	.zero		1


	//----- nvinfo : EIATTR_EXTERNS
	.align		4
        /*0024*/ 	.byte	0x04, 0x0f
        /*0026*/ 	.short	(.L_25 - .L_24)


	//   ....[0]....
	.align		4
.L_24:
        /*0028*/ 	.word	index@(__assertfail)


	//----- nvinfo : EIATTR_ANNOTATIONS
	.align		4
.L_25:
        /*002c*/ 	.byte	0x04, 0x55
        /*002e*/ 	.short	(.L_27 - .L_26)


	//   ....[0]....
.L_26:
        /*0030*/ 	.word	0x00000001
        /*0034*/ 	.byte	0xf0, 0x0a, 0x00, 0x00, 0x01, 0x00, 0x00, 0x00, 0xb0, 0x9c, 0x00, 0x00, 0x01, 0x00, 0x00, 0x00
        /*0044*/ 	.byte	0xc0, 0xa8, 0x00, 0x00


	//----- nvinfo : EIATTR_MERCURY_ISA_VERSION
	.align		4
.L_27:
        /*0048*/ 	.byte	0x03, 0x5f
        /*004a*/ 	.short	0x0101


	//----- nvinfo : EIATTR_INT_WARP_WIDE_INSTR_OFFSETS
	.align		4
        /*004c*/ 	.byte	0x04, 0x31
        /*004e*/ 	.short	(.L_29 - .L_28)


	//   ....[0]....
.L_28:
        /*0050*/ 	.word	0x00000400


	//   ....[1]....
        /*0054*/ 	.word	0x00000420


	//   ....[2]....
        /*0058*/ 	.word	0x000004a0


	//   ....[3]....
        /*005c*/ 	.word	0x000004b0


	//   ....[4]....
        /*0060*/ 	.word	0x000004c0


	//   ....[5]....
        /*0064*/ 	.word	0x000004e0


	//   ....[6]....
        /*0068*/ 	.word	0x00000570


	//   ....[7]....
        /*006c*/ 	.word	0x00000590


	//----- nvinfo : EIATTR_COOP_GROUP_MASK_REGIDS
	.align		4
.L_29:
        /*0070*/ 	.byte	0x04, 0x29
        /*0072*/ 	.short	(.L_31 - .L_30)


	//   ....[0]....
.L_30:
        /*0074*/ 	.word	0xffffffff


	//   ....[1]....
        /*0078*/ 	.word	0xffffffff


	//   ....[2]....
        /*007c*/ 	.word	0xffffffff


	//   ....[3]....
        /*0080*/ 	.word	0xffffffff


	//   ....[4]....
        /*0084*/ 	.word	0xffffffff


	//   ....[5]....
        /*0088*/ 	.word	0xffffffff


	//----- nvinfo : EIATTR_COOP_GROUP_INSTR_OFFSETS
	.align		4
.L_31:
        /*008c*/ 	.byte	0x04, 0x28
        /*008e*/ 	.short	(.L_33 - .L_32)


	//   ....[0]....
.L_32:
        /*0090*/ 	.word	0x00000070


	//   ....[1]....
        /*0094*/ 	.word	0x00000080


	//   ....[2]....
        /*0098*/ 	.word	0x00000140


	//   ....[3]....
        /*009c*/ 	.word	0x000002f0


	//   ....[4]....
        /*00a0*/ 	.word	0x00000330


	//   ....[5]....
        /*00a4*/ 	.word	0x00000380


	//----- nvinfo : EIATTR_REG_RECONFIG
	.align		4
.L_33:
        /*00a8*/ 	.byte	0x01, 0x54
	.zero		2


	//----- nvinfo : EIATTR_SYSCALL_OFFSETS
	.align		4
        /*00ac*/ 	.byte	0x04, 0x46
        /*00ae*/ 	.short	(.L_35 - .L_34)


	//   ....[0]....
.L_34:
        /*00b0*/ 	.word	0x000015a0


	//----- nvinfo : EIATTR_MBARRIER_INSTR_OFFSETS
	.align		4
.L_35:
        /*00b4*/ 	.byte	0x04, 0x39
        /*00b6*/ 	.short	(.L_37 - .L_36)


	//   ....[0]....
.L_36:
        /*00b8*/ 	.word	0x00000240
        /*00bc*/ 	.word	0x000000ff
        /*00c0*/ 	.word	0x00000000
        /*00c4*/ 	.short	0x0100
        /*00c6*/ 	.byte	0x08
	.zero		1


	//   ....[1]....
        /*00c8*/ 	.word	0x00000250
        /*00cc*/ 	.word	0x000000ff
        /*00d0*/ 	.word	0x00000028
        /*00d4*/ 	.short	0x0100
        /*00d6*/ 	.byte	0x08
	.zero		1


	//   ....[2]....
        /*00d8*/ 	.word	0x00000260
        /*00dc*/ 	.word	0x000000ff
        /*00e0*/ 	.word	0x00000008
        /*00e4*/ 	.short	0x0100
        /*00e6*/ 	.byte	0x08
	.zero		1


	//   ....[3]....
        /*00e8*/ 	.word	0x00000270
        /*00ec*/ 	.word	0x000000ff
        /*00f0*/ 	.word	0x00000030
        /*00f4*/ 	.short	0x0100
        /*00f6*/ 	.byte	0x08
	.zero		1


	//   ....[4]....
        /*00f8*/ 	.word	0x00000280
        /*00fc*/ 	.word	0x000000ff
        /*0100*/ 	.word	0x00000010
        /*0104*/ 	.short	0x0100
        /*0106*/ 	.byte	0x08
	.zero		1


	//   ....[5]....
        /*0108*/ 	.word	0x00000290
        /*010c*/ 	.word	0x000000ff
        /*0110*/ 	.word	0x00000038
        /*0114*/ 	.short	0x0100
        /*0116*/ 	.byte	0x08
	.zero		1


	//   ....[6]....
        /*0118*/ 	.word	0x000002a0
        /*011c*/ 	.word	0x000000ff
        /*0120*/ 	.word	0x00000018
        /*0124*/ 	.short	0x0100
        /*0126*/ 	.byte	0x08
	.zero		1


	//   ....[7]....
        /*0128*/ 	.word	0x000002b0
        /*012c*/ 	.word	0x000000ff
        /*0130*/ 	.word	0x00000040
        /*0134*/ 	.short	0x0100
        /*0136*/ 	.byte	0x08
	.zero		1


	//   ....[8]....
        /*0138*/ 	.word	0x000002c0
        /*013c*/ 	.word	0x000000ff
        /*0140*/ 	.word	0x00000020
        /*0144*/ 	.short	0x0100
        /*0146*/ 	.byte	0x08
	.zero		1


	//   ....[9]....
        /*0148*/ 	.word	0x000002d0
        /*014c*/ 	.word	0x000000ff
        /*0150*/ 	.word	0x00000048
        /*0154*/ 	.short	0x0100
        /*0156*/ 	.byte	0x08
	.zero		1


	//   ....[10]....
        /*0158*/ 	.word	0x000005d0
        /*015c*/ 	.word	0x000000ff
        /*0160*/ 	.word	0x00000080
        /*0164*/ 	.short	0x0100
        /*0166*/ 	.byte	0x08
	.zero		1


	//   ....[11]....
        /*0168*/ 	.word	0x00000640
        /*016c*/ 	.word	0x000000ff
        /*0170*/ 	.word	0x00000088
        /*0174*/ 	.short	0x0100
        /*0176*/ 	.byte	0x08
	.zero		1


	//   ....[12]....
        /*0178*/ 	.word	0x00000660
        /*017c*/ 	.word	0x000000ff
        /*0180*/ 	.word	0x00000060
        /*0184*/ 	.short	0x0100
        /*0186*/ 	.byte	0x09
	.zero		1


	//   ....[13]....
        /*0188*/ 	.word	0x00000670
        /*018c*/ 	.word	0x000000ff
        /*0190*/ 	.word	0x00000068
        /*0194*/ 	.short	0x0100
        /*0196*/ 	.byte	0x09
	.zero		1


	//   ....[14]....
        /*0198*/ 	.word	0x00000680
        /*019c*/ 	.word	0x000000ff
        /*01a0*/ 	.word	0x00000070
        /*01a4*/ 	.short	0x0100
        /*01a6*/ 	.byte	0x09
	.zero		1


	//   ....[15]....
        /*01a8*/ 	.word	0x00000690
        /*01ac*/ 	.word	0x000000ff
        /*01b0*/ 	.word	0x00000078
        /*01b4*/ 	.short	0x0100
        /*01b6*/ 	.byte	0x09
	.zero		1


	//   ....[16]....
        /*01b8*/ 	.word	0x00001480
        /*01bc*/ 	.word	0x0000009d
        /*01c0*/ 	.word	0x00000000
        /*01c4*/ 	.short	0x010a
        /*01c6*/ 	.byte	0x2a
	.zero		1


	//   ....[17]....
        /*01c8*/ 	.word	0x00001620
        /*01cc*/ 	.word	0x00000003
        /*01d0*/ 	.word	0x00000000
        /*01d4*/ 	.short	0x010a
        /*01d6*/ 	.byte	0x3f
	.zero		1


	//   ....[18]....
        /*01d8*/ 	.word	0x00001680
        /*01dc*/ 	.word	0x00000003
        /*01e0*/ 	.word	0x00000000
        /*01e4*/ 	.short	0x010a
        /*01e6*/ 	.byte	0x3f
	.zero		1


	//   ....[19]....
        /*01e8*/ 	.word	0x00001a10
        /*01ec*/ 	.word	0x000000ff
        /*01f0*/ 	.word	0x00000000
        /*01f4*/ 	.short	0x010a
        /*01f6*/ 	.byte	0x04
	.zero		1


	//   ....[20]....
        /*01f8*/ 	.word	0x00001a50
        /*01fc*/ 	.word	0x000000ff
        /*0200*/ 	.word	0x00000000
        /*0204*/ 	.short	0x010a
        /*0206*/ 	.byte	0x04
	.zero		1


	//   ....[21]....
        /*0208*/ 	.word	0x00001ce0
        /*020c*/ 	.word	0x000000ff
        /*0210*/ 	.word	0x00000000
        /*0214*/ 	.short	0x0101
        /*0216*/ 	.byte	0x04
	.zero		1


	//   ....[22]....
        /*0218*/ 	.word	0x00001dd0
        /*021c*/ 	.word	0x0000009e
        /*0220*/ 	.word	0x00000000
        /*0224*/ 	.short	0x0101
        /*0226*/ 	.byte	0x2d
	.zero		1


	//   ....[23]....
        /*0228*/ 	.word	0x00001ea0
        /*022c*/ 	.word	0x000000ff
        /*0230*/ 	.word	0x00000000
        /*0234*/ 	.short	0x0101
        /*0236*/ 	.byte	0x06
	.zero		1


	//   ....[24]....
        /*0238*/ 	.word	0x00001f50
        /*023c*/ 	.word	0x0000009d
        /*0240*/ 	.word	0x00000010
        /*0244*/ 	.short	0x010a
        /*0246*/ 	.byte	0x2a
	.zero		1


	//   ....[25]....
        /*0248*/ 	.word	0x00009cd0
        /*024c*/ 	.word	0x000000a0
        /*0250*/ 	.word	0x00000000
        /*0254*/ 	.short	0x0101
        /*0256*/ 	.byte	0x2d
	.zero		1


	//   ....[26]....
        /*0258*/ 	.word	0x0000a630
        /*025c*/ 	.word	0x0000000a
        /*0260*/ 	.word	0x00000028
        /*0264*/ 	.short	0x010a
        /*0266*/ 	.byte	0x3f
	.zero		1


	//   ....[27]....
        /*0268*/ 	.word	0x0000a9d0
        /*026c*/ 	.word	0x00000005
        /*0270*/ 	.word	0x00000088
        /*0274*/ 	.short	0x0101
        /*0276*/ 	.byte	0x3f
	.zero		1


	//   ....[28]....
        /*0278*/ 	.word	0x0000b150
        /*027c*/ 	.word	0x00000009
        /*0280*/ 	.word	0x00000000
        /*0284*/ 	.short	0x010a
        /*0286*/ 	.byte	0x3f
	.zero		1


	//   ....[29]....
        /*0288*/ 	.word	0x0000b1d0
        /*028c*/ 	.word	0x00000008
        /*0290*/ 	.word	0x00000000
        /*0294*/ 	.short	0x010a
        /*0296*/ 	.byte	0x3f
	.zero		1


	//   ....[30]....
        /*0298*/ 	.word	0x0000b260
        /*029c*/ 	.word	0x00000009
        /*02a0*/ 	.word	0x00000000
        /*02a4*/ 	.short	0x010a
        /*02a6*/ 	.byte	0x3f
	.zero		1


	//   ....[31]....
        /*02a8*/ 	.word	0x0000b2f0
        /*02ac*/ 	.word	0x00000006
        /*02b0*/ 	.word	0x00000000
        /*02b4*/ 	.short	0x010a
        /*02b6*/ 	.byte	0x3f
	.zero		1


	//   ....[32]....
        /*02b8*/ 	.word	0x0000b380
        /*02bc*/ 	.word	0x00000003
        /*02c0*/ 	.word	0x00000000
        /*02c4*/ 	.short	0x010a
        /*02c6*/ 	.byte	0x3f
	.zero		1


	//   ....[33]....
        /*02c8*/ 	.word	0x0000b3e0
        /*02cc*/ 	.word	0x0000009f
        /*02d0*/ 	.word	0x00000000
        /*02d4*/ 	.short	0x010a
        /*02d6*/ 	.byte	0x3f
	.zero		1


	//   ....[34]....
        /*02d8*/ 	.word	0x0000b430
        /*02dc*/ 	.word	0x00000003
        /*02e0*/ 	.word	0x00000000
        /*02e4*/ 	.short	0x010a
        /*02e6*/ 	.byte	0x3f
	.zero		1


	//   ....[35]....
        /*02e8*/ 	.word	0x0000b490
        /*02ec*/ 	.word	0x00000004
        /*02f0*/ 	.word	0x00000000
        /*02f4*/ 	.short	0x010a
        /*02f6*/ 	.byte	0x3f
	.zero		1


	//   ....[36]....
        /*02f8*/ 	.word	0x0000b4e0
        /*02fc*/ 	.word	0x0000009f
        /*0300*/ 	.word	0x00000010
        /*0304*/ 	.short	0x010a
        /*0306*/ 	.byte	0x3f
	.zero		1


	//   ....[37]....
        /*0308*/ 	.word	0x0000b5b0
        /*030c*/ 	.word	0x0000000a
        /*0310*/ 	.word	0x00000028
        /*0314*/ 	.short	0x010a
        /*0316*/ 	.byte	0x3f
	.zero		1


	//   ....[38]....
        /*0318*/ 	.word	0x0000b680
        /*031c*/ 	.word	0x00000009
        /*0320*/ 	.word	0x00000000
        /*0324*/ 	.short	0x010a
        /*0326*/ 	.byte	0x3f
	.zero		1


	//   ....[39]....
        /*0328*/ 	.word	0x0000b6d0
        /*032c*/ 	.word	0x00000008
        /*0330*/ 	.word	0x00000000
        /*0334*/ 	.short	0x010a
        /*0336*/ 	.byte	0x3f
	.zero		1


	//   ....[40]....
        /*0338*/ 	.word	0x0000b720
        /*033c*/ 	.word	0x00000009
        /*0340*/ 	.word	0x00000000
        /*0344*/ 	.short	0x010a
        /*0346*/ 	.byte	0x3f
	.zero		1


	//   ....[41]....
        /*0348*/ 	.word	0x0000b770
        /*034c*/ 	.word	0x00000006
        /*0350*/ 	.word	0x00000000
        /*0354*/ 	.short	0x010a
        /*0356*/ 	.byte	0x3f
	.zero		1


	//----- nvinfo : EIATTR_NUM_MBARRIERS
	.align		4
.L_37:
        /*0358*/ 	.byte	0x03, 0x38
        /*035a*/ 	.short	0x0010


	//----- nvinfo : EIATTR_EXIT_INSTR_OFFSETS
	.align		4
        /*035c*/ 	.byte	0x04, 0x1c
        /*035e*/ 	.short	(.L_39 - .L_38)


	//   ....[0]....
.L_38:
        /*0360*/ 	.word	0x000011a0


	//   ....[1]....
        /*0364*/ 	.word	0x00001200


	//   ....[2]....
        /*0368*/ 	.word	0x0000a360


	//   ....[3]....
        /*036c*/ 	.word	0x0000a390


	//   ....[4]....
        /*0370*/ 	.word	0x0000b3d0


	//----- nvinfo : EIATTR_MAX_THREADS
	.align		4
.L_39:
        /*0374*/ 	.byte	0x04, 0x05
        /*0376*/ 	.short	(.L_41 - .L_40)
.L_40:
        /*0378*/ 	.word	0x00000180
        /*037c*/ 	.word	0x00000001
        /*0380*/ 	.word	0x00000001


	//----- nvinfo : EIATTR_CRS_STACK_SIZE
	.align		4
.L_41:
        /*0384*/ 	.byte	0x04, 0x1e
        /*0386*/ 	.short	(.L_43 - .L_42)
.L_42:
        /*0388*/ 	.word	0x00000000


	//----- nvinfo : EIATTR_CBANK_PARAM_SIZE
	.align		4
.L_43:
        /*038c*/ 	.byte	0x03, 0x19
        /*038e*/ 	.short	0x0470


	//----- nvinfo : EIATTR_PARAM_CBANK
	.align		4
        /*0390*/ 	.byte	0x04, 0x0a
        /*0392*/ 	.short	(.L_45 - .L_44)
	.align		4
.L_44:
        /*0394*/ 	.word	index@(.nv.constant0._ZN7cutlass13device_kernelINS_4gemm6kernel13GemmUniversalIN4cute5tupleIJiiiiEEENS1_10collective13CollectiveMmaINS1_34MainloopSm90TmaGmmaWarpSpecializedILi5ENS5_IJNS4_1CILi1EEESB_SB_EEENS1_32KernelTmaWarpSpecializedPingpongEEENS5_IJNSA_ILi64EEENSA_ILi256EEENSA_ILi32EEEEEENS_10tfloat32_tENS5_IJlSB_lEEESJ_SK_NS4_8TiledMMAINS4_8MMA_AtomIJNS4_4SM904GMMA30MMA_64x256x8_F32TF32TF32_SS_TNILNSO_7ScaleInE1ELSQ_1EEEEEENS4_6LayoutISC_NS5_IJNSA_ILi0EEESU_SU_EEEEENS5_IJNS4_10UnderscoreESX_SX_EEEEENS4_13SM90_TMA_LOADENS4_14ComposedLayoutINS4_7SwizzleILi3ELi4ELi3EEENS4_18smem_ptr_flag_bitsILi32EEENST_INS5_IJNSA_ILi8EEESH_EEENS5_IJSH_SB_EEEEEEEvNS4_8identityES10_S1A_vS1B_EENS_8epilogue10collective6detail29Sm90TmaWarpSpecializedAdapterINS1E_15DefaultEpilogueISJ_SK_SK_NS1D_6thread17LinearCombinationISJ_Li1EffLNS1I_9ScaleType4KindE0ELNS_15FloatRoundStyleE2ESJ_EENS1_15EpilogueDefaultEEEEEvvEEEEvNT_6ParamsE)
        /*0398*/ 	.short	0x0210
        /*039a*/ 	.short	0x0470


	//----- nvinfo : EIATTR_SW_WAR
	.align		4
.L_45:
        /*039c*/ 	.byte	0x04, 0x36
        /*039e*/ 	.short	(.L_47 - .L_46)
.L_46:
        /*03a0*/ 	.word	0x00000008
.L_47:


//--------------------- .nv.callgraph             --------------------------
	.section	.nv.callgraph,"",@"SHT_CUDA_CALLGRAPH"
	.align	4
	.sectionentsize	8
	.align		4
        /*0000*/ 	.word	0x00000000
	.align		4
        /*0004*/ 	.word	0xffffffff
	.align		4
        /*0008*/ 	.word	index@(_ZN7cutlass13device_kernelINS_4gemm6kernel13GemmUniversalIN4cute5tupleIJiiiiEEENS1_10collective13CollectiveMmaINS1_34MainloopSm90TmaGmmaWarpSpecializedILi5ENS5_IJNS4_1CILi1EEESB_SB_EEENS1_32KernelTmaWarpSpecializedPingpongEEENS5_IJNSA_ILi64EEENSA_ILi256EEENSA_ILi32EEEEEENS_10tfloat32_tENS5_IJlSB_lEEESJ_SK_NS4_8TiledMMAINS4_8MMA_AtomIJNS4_4SM904GMMA30MMA_64x256x8_F32TF32TF32_SS_TNILNSO_7ScaleInE1ELSQ_1EEEEEENS4_6LayoutISC_NS5_IJNSA_ILi0EEESU_SU_EEEEENS5_IJNS4_10UnderscoreESX_SX_EEEEENS4_13SM90_TMA_LOADENS4_14ComposedLayoutINS4_7SwizzleILi3ELi4ELi3EEENS4_18smem_ptr_flag_bitsILi32EEENST_INS5_IJNSA_ILi8EEESH_EEENS5_IJSH_SB_EEEEEEEvNS4_8identityES10_S1A_vS1B_EENS_8epilogue10collective6detail29Sm90TmaWarpSpecializedAdapterINS1E_15DefaultEpilogueISJ_SK_SK_NS1D_6thread17LinearCombinationISJ_Li1EffLNS1I_9ScaleType4KindE0ELNS_15FloatRoundStyleE2ESJ_EENS1_15EpilogueDefaultEEEEEvvEEEEvNT_6ParamsE)
	.align		4
        /*000c*/ 	.word	index@(__assertfail)
	.align		4
        /*0010*/ 	.word	0x00000000
	.align		4
        /*0014*/ 	.word	0xfffffffe
	.align		4
        /*0018*/ 	.word	0x00000000
	.align		4
        /*001c*/ 	.word	0xfffffffd
	.align		4
        /*0020*/ 	.word	0x00000000
	.align		4
        /*0024*/ 	.word	0xfffffffc


//--------------------- .nv.constant4             --------------------------
	.section	.nv.constant4,"a",@progbits
	.align	8
	.align		8
.nv.constant4:
        /*0000*/ 	.dword	__assertfail
	.align		8
        /*0008*/ 	.dword	__unnamed_1
	.align		8
        /*0010*/ 	.dword	_ZN39_INTERNAL_cd6b2ac8_4_k_cu_bc88a875_62304cuda3std3__45__cpo5beginE
	.align		8
        /*0018*/ 	.dword	_ZN39_INTERNAL_cd6b2ac8_4_k_cu_bc88a875_62304cuda3std3__45__cpo3endE
	.align		8
        /*0020*/ 	.dword	_ZN39_INTERNAL_cd6b2ac8_4_k_cu_bc88a875_62304cuda3std3__45__cpo6cbeginE
	.align		8
        /*0028*/ 	.dword	_ZN39_INTERNAL_cd6b2ac8_4_k_cu_bc88a875_62304cuda3std3__45__cpo4cendE
	.align		8
        /*0030*/ 	.dword	_ZN39_INTERNAL_cd6b2ac8_4_k_cu_bc88a875_62304cuda3std3__441_GLOBAL__N__cd6b2ac8_4_k_cu_bc88a875_62306ignoreE
	.align		8
        /*0038*/ 	.dword	_ZN39_INTERNAL_cd6b2ac8_4_k_cu_bc88a875_62304cuda3std3__419piecewise_constructE
	.align		8
        /*0040*/ 	.dword	_ZN39_INTERNAL_cd6b2ac8_4_k_cu_bc88a875_62304cuda3std3__48in_placeE
	.align		8
        /*0048*/ 	.dword	_ZN39_INTERNAL_cd6b2ac8_4_k_cu_bc88a875_62304cuda3std6ranges3__45__cpo4swapE
	.align		8
        /*0050*/ 	.dword	_ZN39_INTERNAL_cd6b2ac8_4_k_cu_bc88a875_62304cuda3std6ranges3__45__cpo9iter_moveE
	.align		8
        /*0058*/ 	.dword	_ZN39_INTERNAL_cd6b2ac8_4_k_cu_bc88a875_62304cute7productE
	.align		8
        /*0060*/ 	.dword	_ZN39_INTERNAL_cd6b2ac8_4_k_cu_bc88a875_62304cute1_E
	.align		8
        /*0068*/ 	.dword	$str$22
	.align		8
        /*0070*/ 	.dword	$str$23


//--------------------- .text._ZN7cutlass13device_kernelINS_4gemm6kernel13GemmUniversalIN4cute5tupleIJiiiiEEENS1_10collective13CollectiveMmaINS1_34MainloopSm90TmaGmmaWarpSpecializedILi5ENS5_IJNS4_1CILi1EEESB_SB_EEENS1_32KernelTmaWarpSpecializedPingpongEEENS5_IJNSA_ILi64EEENSA_ILi256EEENSA_ILi32EEEEEENS_10tfloat32_tENS5_IJlSB_lEEESJ_SK_NS4_8TiledMMAINS4_8MMA_AtomIJNS4_4SM904GMMA30MMA_64x256x8_F32TF32TF32_SS_TNILNSO_7ScaleInE1ELSQ_1EEEEEENS4_6LayoutISC_NS5_IJNSA_ILi0EEESU_SU_EEEEENS5_IJNS4_10UnderscoreESX_SX_EEEEENS4_13SM90_TMA_LOADENS4_14ComposedLayoutINS4_7SwizzleILi3ELi4ELi3EEENS4_18smem_ptr_flag_bitsILi32EEENST_INS5_IJNSA_ILi8EEESH_EEENS5_IJSH_SB_EEEEEEEvNS4_8identityES10_S1A_vS1B_EENS_8epilogue10collective6detail29Sm90TmaWarpSpecializedAdapterINS1E_15DefaultEpilogueISJ_SK_SK_NS1D_6thread17LinearCombinationISJ_Li1EffLNS1I_9ScaleType4KindE0ELNS_15FloatRoundStyleE2ESJ_EENS1_15EpilogueDefaultEEEEEvvEEEEvNT_6ParamsE --------------------------
	.section	.text._ZN7cutlass13device_kernelINS_4gemm6kernel13GemmUniversalIN4cute5tupleIJiiiiEEENS1_10collective13CollectiveMmaINS1_34MainloopSm90TmaGmmaWarpSpecializedILi5ENS5_IJNS4_1CILi1EEESB_SB_EEENS1_32KernelTmaWarpSpecializedPingpongEEENS5_IJNSA_ILi64EEENSA_ILi256EEENSA_ILi32EEEEEENS_10tfloat32_tENS5_IJlSB_lEEESJ_SK_NS4_8TiledMMAINS4_8MMA_AtomIJNS4_4SM904GMMA30MMA_64x256x8_F32TF32TF32_SS_TNILNSO_7ScaleInE1ELSQ_1EEEEEENS4_6LayoutISC_NS5_IJNSA_ILi0EEESU_SU_EEEEENS5_IJNS4_10UnderscoreESX_SX_EEEEENS4_13SM90_TMA_LOADENS4_14ComposedLayoutINS4_7SwizzleILi3ELi4ELi3EEENS4_18smem_ptr_flag_bitsILi32EEENST_INS5_IJNSA_ILi8EEESH_EEENS5_IJSH_SB_EEEEEEEvNS4_8identityES10_S1A_vS1B_EENS_8epilogue10collective6detail29Sm90TmaWarpSpecializedAdapterINS1E_15DefaultEpilogueISJ_SK_SK_NS1D_6thread17LinearCombinationISJ_Li1EffLNS1I_9ScaleType4KindE0ELNS_15FloatRoundStyleE2ESJ_EENS1_15EpilogueDefaultEEEEEvvEEEEvNT_6ParamsE,"ax",@progbits
	.align	128
.text._ZN7cutlass13device_kernelINS_4gemm6kernel13GemmUniversalIN4cute5tupleIJiiiiEEENS1_10collective13CollectiveMmaINS1_34MainloopSm90TmaGmmaWarpSpecializedILi5ENS5_IJNS4_1CILi1EEESB_SB_EEENS1_32KernelTmaWarpSpecializedPingpongEEENS5_IJNSA_ILi64EEENSA_ILi256EEENSA_ILi32EEEEEENS_10tfloat32_tENS5_IJlSB_lEEESJ_SK_NS4_8TiledMMAINS4_8MMA_AtomIJNS4_4SM904GMMA30MMA_64x256x8_F32TF32TF32_SS_TNILNSO_7ScaleInE1ELSQ_1EEEEEENS4_6LayoutISC_NS5_IJNSA_ILi0EEESU_SU_EEEEENS5_IJNS4_10UnderscoreESX_SX_EEEEENS4_13SM90_TMA_LOADENS4_14ComposedLayoutINS4_7SwizzleILi3ELi4ELi3EEENS4_18smem_ptr_flag_bitsILi32EEENST_INS5_IJNSA_ILi8EEESH_EEENS5_IJSH_SB_EEEEEEEvNS4_8identityES10_S1A_vS1B_EENS_8epilogue10collective6detail29Sm90TmaWarpSpecializedAdapterINS1E_15DefaultEpilogueISJ_SK_SK_NS1D_6thread17LinearCombinationISJ_Li1EffLNS1I_9ScaleType4KindE0ELNS_15FloatRoundStyleE2ESJ_EENS1_15EpilogueDefaultEEEEEvvEEEEvNT_6ParamsE:
        .type           _ZN7cutlass13device_kernelINS_4gemm6kernel13GemmUniversalIN4cute5tupleIJiiiiEEENS1_10collective13CollectiveMmaINS1_34MainloopSm90TmaGmmaWarpSpecializedILi5ENS5_IJNS4_1CILi1EEESB_SB_EEENS1_32KernelTmaWarpSpecializedPingpongEEENS5_IJNSA_ILi64EEENSA_ILi256EEENSA_ILi32EEEEEENS_10tfloat32_tENS5_IJlSB_lEEESJ_SK_NS4_8TiledMMAINS4_8MMA_AtomIJNS4_4SM904GMMA30MMA_64x256x8_F32TF32TF32_SS_TNILNSO_7ScaleInE1ELSQ_1EEEEEENS4_6LayoutISC_NS5_IJNSA_ILi0EEESU_SU_EEEEENS5_IJNS4_10UnderscoreESX_SX_EEEEENS4_13SM90_TMA_LOADENS4_14ComposedLayoutINS4_7SwizzleILi3ELi4ELi3EEENS4_18smem_ptr_flag_bitsILi32EEENST_INS5_IJNSA_ILi8EEESH_EEENS5_IJSH_SB_EEEEEEEvNS4_8identityES10_S1A_vS1B_EENS_8epilogue10collective6detail29Sm90TmaWarpSpecializedAdapterINS1E_15DefaultEpilogueISJ_SK_SK_NS1D_6thread17LinearCombinationISJ_Li1EffLNS1I_9ScaleType4KindE0ELNS_15FloatRoundStyleE2ESJ_EENS1_15EpilogueDefaultEEEEEvvEEEEvNT_6ParamsE,@function
        .size           _ZN7cutlass13device_kernelINS_4gemm6kernel13GemmUniversalIN4cute5tupleIJiiiiEEENS1_10collective13CollectiveMmaINS1_34MainloopSm90TmaGmmaWarpSpecializedILi5ENS5_IJNS4_1CILi1EEESB_SB_EEENS1_32KernelTmaWarpSpecializedPingpongEEENS5_IJNSA_ILi64EEENSA_ILi256EEENSA_ILi32EEEEEENS_10tfloat32_tENS5_IJlSB_lEEESJ_SK_NS4_8TiledMMAINS4_8MMA_AtomIJNS4_4SM904GMMA30MMA_64x256x8_F32TF32TF32_SS_TNILNSO_7ScaleInE1ELSQ_1EEEEEENS4_6LayoutISC_NS5_IJNSA_ILi0EEESU_SU_EEEEENS5_IJNS4_10UnderscoreESX_SX_EEEEENS4_13SM90_TMA_LOADENS4_14ComposedLayoutINS4_7SwizzleILi3ELi4ELi3EEENS4_18smem_ptr_flag_bitsILi32EEENST_INS5_IJNSA_ILi8EEESH_EEENS5_IJSH_SB_EEEEEEEvNS4_8identityES10_S1A_vS1B_EENS_8epilogue10collective6detail29Sm90TmaWarpSpecializedAdapterINS1E_15DefaultEpilogueISJ_SK_SK_NS1D_6thread17LinearCombinationISJ_Li1EffLNS1I_9ScaleType4KindE0ELNS_15FloatRoundStyleE2ESJ_EENS1_15EpilogueDefaultEEEEEvvEEEEvNT_6ParamsE,(.L_x_327 - _ZN7cutlass13device_kernelINS_4gemm6kernel13GemmUniversalIN4cute5tupleIJiiiiEEENS1_10collective13CollectiveMmaINS1_34MainloopSm90TmaGmmaWarpSpecializedILi5ENS5_IJNS4_1CILi1EEESB_SB_EEENS1_32KernelTmaWarpSpecializedPingpongEEENS5_IJNSA_ILi64EEENSA_ILi256EEENSA_ILi32EEEEEENS_10tfloat32_tENS5_IJlSB_lEEESJ_SK_NS4_8TiledMMAINS4_8MMA_AtomIJNS4_4SM904GMMA30MMA_64x256x8_F32TF32TF32_SS_TNILNSO_7ScaleInE1ELSQ_1EEEEEENS4_6LayoutISC_NS5_IJNSA_ILi0EEESU_SU_EEEEENS5_IJNS4_10UnderscoreESX_SX_EEEEENS4_13SM90_TMA_LOADENS4_14ComposedLayoutINS4_7SwizzleILi3ELi4ELi3EEENS4_18smem_ptr_flag_bitsILi32EEENST_INS5_IJNSA_ILi8EEESH_EEENS5_IJSH_SB_EEEEEEEvNS4_8identityES10_S1A_vS1B_EENS_8epilogue10collective6detail29Sm90TmaWarpSpecializedAdapterINS1E_15DefaultEpilogueISJ_SK_SK_NS1D_6thread17LinearCombinationISJ_Li1EffLNS1I_9ScaleType4KindE0ELNS_15FloatRoundStyleE2ESJ_EENS1_15EpilogueDefaultEEEEEvvEEEEvNT_6ParamsE)
        .other          _ZN7cutlass13device_kernelINS_4gemm6kernel13GemmUniversalIN4cute5tupleIJiiiiEEENS1_10collective13CollectiveMmaINS1_34MainloopSm90TmaGmmaWarpSpecializedILi5ENS5_IJNS4_1CILi1EEESB_SB_EEENS1_32KernelTmaWarpSpecializedPingpongEEENS5_IJNSA_ILi64EEENSA_ILi256EEENSA_ILi32EEEEEENS_10tfloat32_tENS5_IJlSB_lEEESJ_SK_NS4_8TiledMMAINS4_8MMA_AtomIJNS4_4SM904GMMA30MMA_64x256x8_F32TF32TF32_SS_TNILNSO_7ScaleInE1ELSQ_1EEEEEENS4_6LayoutISC_NS5_IJNSA_ILi0EEESU_SU_EEEEENS5_IJNS4_10UnderscoreESX_SX_EEEEENS4_13SM90_TMA_LOADENS4_14ComposedLayoutINS4_7SwizzleILi3ELi4ELi3EEENS4_18smem_ptr_flag_bitsILi32EEENST_INS5_IJNSA_ILi8EEESH_EEENS5_IJSH_SB_EEEEEEEvNS4_8identityES10_S1A_vS1B_EENS_8epilogue10collective6detail29Sm90TmaWarpSpecializedAdapterINS1E_15DefaultEpilogueISJ_SK_SK_NS1D_6thread17LinearCombinationISJ_Li1EffLNS1I_9ScaleType4KindE0ELNS_15FloatRoundStyleE2ESJ_EENS1_15EpilogueDefaultEEEEEvvEEEEvNT_6ParamsE,@"STO_CUDA_ENTRY STV_DEFAULT"
_ZN7cutlass13device_kernelINS_4gemm6kernel13GemmUniversalIN4cute5tupleIJiiiiEEENS1_10collective13CollectiveMmaINS1_34MainloopSm90TmaGmmaWarpSpecializedILi5ENS5_IJNS4_1CILi1EEESB_SB_EEENS1_32KernelTmaWarpSpecializedPingpongEEENS5_IJNSA_ILi64EEENSA_ILi256EEENSA_ILi32EEEEEENS_10tfloat32_tENS5_IJlSB_lEEESJ_SK_NS4_8TiledMMAINS4_8MMA_AtomIJNS4_4SM904GMMA30MMA_64x256x8_F32TF32TF32_SS_TNILNSO_7ScaleInE1ELSQ_1EEEEEENS4_6LayoutISC_NS5_IJNSA_ILi0EEESU_SU_EEEEENS5_IJNS4_10UnderscoreESX_SX_EEEEENS4_13SM90_TMA_LOADENS4_14ComposedLayoutINS4_7SwizzleILi3ELi4ELi3EEENS4_18smem_ptr_flag_bitsILi32EEENST_INS5_IJNSA_ILi8EEESH_EEENS5_IJSH_SB_EEEEEEEvNS4_8identityES10_S1A_vS1B_EENS_8epilogue10collective6detail29Sm90TmaWarpSpecializedAdapterINS1E_15DefaultEpilogueISJ_SK_SK_NS1D_6thread17LinearCombinationISJ_Li1EffLNS1I_9ScaleType4KindE0ELNS_15FloatRoundStyleE2ESJ_EENS1_15EpilogueDefaultEEEEEvvEEEEvNT_6ParamsE:
[----:B------:R-:W0:Y:S02]  /*0000*/  LDC R1, c[0x0][0x28] ;  /* 0x00000a00ff017b82 */ /* 0x000e240000000800 */
[----:B0-----:R-:W-:Y:S01]  /*0010*/  VIADD R1, R1, 0xfffffff8 ;  /* 0xfffffff801017836 */ /* 0x001fe20000000000 */
[----:B------:R-:W0:Y:S01]  /*0020*/  S2R R4, SR_TID.X ;  /* 0x0000000000047919 */ /* 0x000e220000002100 */
[----:B------:R-:W-:Y:S01]  /*0030*/  ELECT P0, URZ, PT ;  /* 0x00000000003f782f */ /* 0x000fe20003800000 */
[----:B------:R-:W-:Y:S01]  /*0040*/  BSSY B0, `(.L_x_0) ;  /* 0x000000f000007945 */ /* 0x000fe20003800000 */
[--C-:B0-----:R-:W-:Y:S02]  /*0050*/  SHF.R.U32.HI R0, RZ, 0x5, R4.reuse ;  /* 0x00000005ff007819 */ /* 0x101fe40000011604 */
[----:B------:R-:W-:-:S03]  /*0060*/  SHF.R.U32.HI R5, RZ, 0x7, R4 ;  /* 0x00000007ff057819 */ /* 0x000fc60000011604 */
[----:B------:R-:W0:Y:S04]  /*0070*/  SHFL.IDX PT, R2, R0, RZ, 0x1f ;  /* 0x00001fff00027589 */ /* 0x000e2800000e0000 */
[----:B------:R1:W2:Y:S01]  /*0080*/  SHFL.IDX PT, R8, R5, RZ, 0x1f ;  /* 0x00001fff05087589 */ /* 0x0002a200000e0000 */
[----:B0-----:R-:W-:-:S13]  /*0090*/  ISETP.NE.OR P0, PT, R2, RZ, !P0 ;  /* 0x000000ff0200720c */ /* 0x001fda0004705670 */
[----:B-12---:R-:W-:Y:S05]  /*00a0*/  @P0 BRA `(.L_x_1) ;  /* 0x0000000000200947 */ /* 0x006fea0003800000 */
[----:B------:R-:W-:Y:S02]  /*00b0*/  ULDC.64 UR4, c[0x0][0x198] ;  /* 0x0000660000047ab9 */ /* 0x000fe40000000a00 */
[----:B------:R-:W-:Y:S02]  /*00c0*/  UIADD3 UR6, UP0, UR4, 0xf0, URZ ;  /* 0x000000f004067890 */ /* 0x000fe4000ff1e03f */
[----:B------:R-:W-:Y:S02]  /*00d0*/  UIADD3 UR4, UP1, UR4, 0x1f0, URZ ;  /* 0x000001f004047890 */ /* 0x000fe4000ff3e03f */
[----:B------:R-:W-:Y:S02]  /*00e0*/  UIADD3.X UR7, URZ, UR5, URZ, UP0, !UPT ;  /* 0x000000053f077290 */ /* 0x000fe400087fe43f */
[----:B------:R-:W-:-:S07]  /*00f0*/  UIADD3.X UR5, URZ, UR5, URZ, UP1, !UPT ;  /* 0x000000053f057290 */ /* 0x000fce0008ffe43f */
[----:B------:R0:W-:Y:S02]  /*0100*/  UTMACCTL.PF [UR6] ;  /* 0x00000000060079b9 */ /* 0x0001e40008040000 */
[----:B------:R0:W-:Y:S02]  /*0110*/  UTMACCTL.PF [UR4] ;  /* 0x00000000040079b9 */ /* 0x0001e40008040000 */
[----:B0-----:R-:W-:Y:S01]  /*0120*/  NOP ;  /* 0x0000000000007918 */ /* 0x001fe20000000000 */
.L_x_1:
[----:B------:R-:W-:Y:S05]  /*0130*/  BSYNC B0 ;  /* 0x0000000000007941 */ /* 0x000fea0003800000 */
.L_x_0:
[----:B------:R-:W0:Y:S02]  /*0140*/  SHFL.IDX PT, R3, R0, RZ, 0x1f ;  /* 0x00001fff00037589 */ /* 0x000e2400000e0000 */
[----:B0-----:R-:W-:-:S13]  /*0150*/  ISETP.NE.AND P0, PT, R3, RZ, PT ;  /* 0x000000ff0300720c */ /* 0x001fda0003f05270 */
[----:B------:R-:W-:Y:S05]  /*0160*/  @P0 BRA `(.L_x_2) ;  /* 0x0000000000600947 */ /* 0x000fea0003800000 */
[----:B------:R-:W0:Y:S01]  /*0170*/  S2UR UR8, SR_CgaCtaId ;  /* 0x00000000000879c3 */ /* 0x000e220000008800 */
[----:B------:R-:W-:Y:S01]  /*0180*/  UMOV UR4, 0x400 ;  /* 0x0000040000047882 */ /* 0x000fe20000000000 */
[----:B------:R-:W-:Y:S01]  /*0190*/  UMOV UR5, 0x1 ;  /* 0x0000000100057882 */ /* 0x000fe20000000000 */
[----:B------:R-:W-:Y:S01]  /*01a0*/  UMOV UR6, 0x80 ;  /* 0x0000008000067882 */ /* 0x000fe20000000000 */
[----:B------:R-:W-:Y:S01]  /*01b0*/  ELECT P0, URZ, PT ;  /* 0x00000000003f782f */ /* 0x000fe20003800000 */
[----:B------:R-:W-:-:S04]  /*01c0*/  UIADD3 UR6, -UR6, 0x100000, URZ ;  /* 0x0010000006067890 */ /* 0x000fc8000fffe13f */
[----:B------:R-:W-:Y:S02]  /*01d0*/  USHF.L.U32 UR7, UR6, 0xb, URZ ;  /* 0x0000000b06077899 */ /* 0x000fe4000800063f */
[----:B------:R-:W-:Y:S02]  /*01e0*/  USHF.L.U32 UR6, UR6, 0x1, URZ ;  /* 0x0000000106067899 */ /* 0x000fe4000800063f */
[----:B0-----:R-:W-:Y:S02]  /*01f0*/  ULEA UR8, UR8, UR4, 0x18 ;  /* 0x0000000408087291 */ /* 0x001fe4000f8ec03f */
[----:B------:R-:W-:-:S04]  /*0200*/  UIADD3 UR4, -UR5, 0x100000, URZ ;  /* 0x0010000005047890 */ /* 0x000fc8000fffe13f */
[----:B------:R-:W-:Y:S02]  /*0210*/  USHF.L.U32 UR5, UR4, 0xb, URZ ;  /* 0x0000000b04057899 */ /* 0x000fe4000800063f */
[----:B------:R-:W-:Y:S01]  /*0220*/  USHF.L.U32 UR4, UR4, 0x1, URZ ;  /* 0x0000000104047899 */ /* 0x000fe2000800063f */
[----:B------:R-:W0:Y:S11]  /*0230*/  FENCE.VIEW.ASYNC.S ;  /* 0x00000000000073c6 */ /* 0x000e360000000000 */
[----:B0-----:R0:W1:Y:S01]  /*0240*/  SYNCS.EXCH.64 URZ, [UR8], UR4 ;  /* 0x00000004083f75b2 */ /* 0x0010620008000100 */
[----:B------:R0:W2:Y:S01]  /*0250*/  SYNCS.EXCH.64 URZ, [UR8+0x28], UR6 ;  /* 0x00002806083f75b2 */ /* 0x0000a20008000100 */
[----:B------:R0:W3:Y:S01]  /*0260*/  SYNCS.EXCH.64 URZ, [UR8+0x8], UR4 ;  /* 0x00000804083f75b2 */ /* 0x0000e20008000100 */
[----:B------:R0:W4:Y:S01]  /*0270*/  SYNCS.EXCH.64 URZ, [UR8+0x30], UR6 ;  /* 0x00003006083f75b2 */ /* 0x0001220008000100 */
[----:B------:R0:W0:Y:S01]  /*0280*/  SYNCS.EXCH.64 URZ, [UR8+0x10], UR4 ;  /* 0x00001004083f75b2 */ /* 0x0000220008000100 */
[----:B------:R0:W0:Y:S01]  /*0290*/  SYNCS.EXCH.64 URZ, [UR8+0x38], UR6 ;  /* 0x00003806083f75b2 */ /* 0x0000220008000100 */
[----:B------:R0:W0:Y:S01]  /*02a0*/  SYNCS.EXCH.64 URZ, [UR8+0x18], UR4 ;  /* 0x00001804083f75b2 */ /* 0x0000220008000100 */
[----:B------:R0:W0:Y:S01]  /*02b0*/  SYNCS.EXCH.64 URZ, [UR8+0x40], UR6 ;  /* 0x00004006083f75b2 */ /* 0x0000220008000100 */
[----:B------:R0:W0:Y:S01]  /*02c0*/  SYNCS.EXCH.64 URZ, [UR8+0x20], UR4 ;  /* 0x00002004083f75b2 */ /* 0x0000220008000100 */
[----:B------:R0:W0:Y:S01]  /*02d0*/  SYNCS.EXCH.64 URZ, [UR8+0x48], UR6 ;  /* 0x00004806083f75b2 */ /* 0x0000220008000100 */
[----:B------:R-:W-:Y:S01]  /*02e0*/  NOP ;  /* 0x0000000000007918 */ /* 0x000fe20000000000 */
.L_x_2:
[----:B------:R-:W5:Y:S01]  /*02f0*/  SHFL.IDX PT, R6, R0, RZ, 0x1f ;  /* 0x00001fff00067589 */ /* 0x000f6200000e0000 */
[----:B------:R-:W-:Y:S01]  /*0300*/  ELECT P0, URZ, PT ;  /* 0x00000000003f782f */ /* 0x000fe20003800000 */
[----:B------:R-:W-:Y:S01]  /*0310*/  NOP ;  /* 0x0000000000007918 */ /* 0x000fe20000000000 */
[----:B------:R-:W-:Y:S01]  /*0320*/  ELECT P1, URZ, PT ;  /* 0x00000000003f782f */ /* 0x000fe20003820000 */
[----:B------:R-:W1:Y:S01]  /*0330*/  SHFL.IDX PT, R3, R0, RZ, 0x1f ;  /* 0x00001fff00037589 */ /* 0x000e6200000e0000 */
[----:B0-----:R-:W-:Y:S01]  /*0340*/  UMOV UR4, 0x20 ;  /* 0x0000002000047882 */ /* 0x001fe20000000000 */
[----:B------:R-:W-:Y:S01]  /*0350*/  UMOV UR11, 0x80 ;  /* 0x00000080000b7882 */ /* 0x000fe20000000000 */
[----:B------:R-:W-:Y:S01]  /*0360*/  NOP ;  /* 0x0000000000007918 */ /* 0x000fe20000000000 */
[C---:B------:R-:W-:Y:S01]  /*0370*/  VIADD R33, R8.reuse, 0xffffffff ;  /* 0xffffffff08217836 */ /* 0x040fe20000000000 */
[----:B------:R-:W0:Y:S01]  /*0380*/  SHFL.IDX PT, R5, R5, RZ, 0x1f ;  /* 0x00001fff05057589 */ /* 0x000e2200000e0000 */
[----:B------:R-:W-:Y:S01]  /*0390*/  ULDC.64 UR36, c[0x0][0x208] ;  /* 0x0000820000247ab9 */ /* 0x000fe20000000a00 */
[----:B------:R-:W-:-:S02]  /*03a0*/  ISETP.NE.AND P2, PT, R8, RZ, PT ;  /* 0x000000ff0800720c */ /* 0x000fc40003f45270 */
[----:B------:R-:W-:Y:S02]  /*03b0*/  ISETP.GE.U32.AND P3, PT, R33, 0x2, PT ;  /* 0x000000022100780c */ /* 0x000fe40003f66070 */
[----:B-----5:R-:W-:Y:S02]  /*03c0*/  ISETP.NE.OR P0, PT, R6, RZ, !P0 ;  /* 0x000000ff0600720c */ /* 0x020fe40004705670 */
[----:B-1----:R-:W-:Y:S02]  /*03d0*/  ISETP.NE.OR P1, PT, R3, RZ, !P1 ;  /* 0x000000ff0300720c */ /* 0x002fe40004f25670 */
[----:B------:R-:W-:-:S04]  /*03e0*/  SHF.R.S32.HI R3, RZ, 0x1f, R2 ;  /* 0x0000001fff037819 */ /* 0x000fc80000011402 */
[----:B------:R-:W-:-:S05]  /*03f0*/  LEA.HI R3, R3, R2, RZ, 0x2 ;  /* 0x0000000203037211 */ /* 0x000fca00078f10ff */
[----:B------:R-:W-:Y:S01]  /*0400*/  VOTEU.ALL UP0, P0 ;  /* 0x00000000003f7886 */ /* 0x000fe20000000000 */
[----:B------:R-:W-:Y:S01]  /*0410*/  LOP3.LUT R3, R3, 0xfffffffc, RZ, 0xc0, !PT ;  /* 0xfffffffc03037812 */ /* 0x000fe200078ec0ff */
[----:B------:R-:W-:-:S03]  /*0420*/  VOTEU.ALL UP1, P1 ;  /* 0x00000000003f7886 */ /* 0x000fc60000820000 */
[----:B------:R-:W1:Y:S01]  /*0430*/  @!UP0 S2UR UR7, SR_CgaCtaId ;  /* 0x00000000000789c3 */ /* 0x000e620000008800 */
[----:B------:R-:W-:Y:S01]  /*0440*/  @!UP0 UMOV UR6, 0x400 ;  /* 0x0000040000068882 */ /* 0x000fe20000000000 */
[----:B------:R-:W-:-:S04]  /*0450*/  @!UP0 UIADD3 UR4, -UR4, 0x100000, URZ ;  /* 0x0010000004048890 */ /* 0x000fc8000fffe13f */
[----:B------:R-:W-:Y:S02]  /*0460*/  @!UP0 USHF.L.U32 UR5, UR4, 0xb, URZ ;  /* 0x0000000b04058899 */ /* 0x000fe4000800063f */
[----:B------:R-:W-:Y:S01]  /*0470*/  @!UP0 USHF.L.U32 UR4, UR4, 0x1, URZ ;  /* 0x0000000104048899 */ /* 0x000fe2000800063f */
[----:B------:R-:W-:Y:S01]  /*0480*/  IMAD.IADD R0, R2, 0x1, -R3 ;  /* 0x0000000102007824 */ /* 0x000fe200078e0a03 */
[----:B------:R-:W-:Y:S01]  /*0490*/  @!UP1 UMOV UR9, 0x400 ;  /* 0x0000040000099882 */ /* 0x000fe20000000000 */
[----:B------:R-:W-:Y:S01]  /*04a0*/  VOTEU.ALL UP2, P1 ;  /* 0x00000000003f7886 */ /* 0x000fe20000840000 */
[----:B------:R-:W-:Y:S01]  /*04b0*/  VOTEU.ALL UP3, P1 ;  /* 0x00000000003f7886 */ /* 0x000fe20000860000 */
[----:B------:R-:W-:Y:S01]  /*04c0*/  VOTEU.ALL UP4, P1 ;  /* 0x00000000003f7886 */ /* 0x000fe20000880000 */
[----:B------:R-:W5:Y:S01]  /*04d0*/  @!UP1 S2UR UR10, SR_CgaCtaId ;  /* 0x00000000000a99c3 */ /* 0x000f620000008800 */
[----:B------:R-:W-:Y:S01]  /*04e0*/  VOTEU.ALL UP5, P1 ;  /* 0x00000000003f7886 */ /* 0x000fe200008a0000 */
[----:B------:R-:W-:-:S04]  /*04f0*/  SHF.R.S32.HI R3, RZ, 0x1f, R4 ;  /* 0x0000001fff037819 */ /* 0x000fc80000011404 */
[----:B------:R-:W-:-:S04]  /*0500*/  LEA.HI R3, R3, R4, RZ, 0x7 ;  /* 0x0000000403037211 */ /* 0x000fc800078f38ff */
[----:B------:R-:W-:-:S05]  /*0510*/  LOP3.LUT R3, R3, 0xffffff80, RZ, 0xc0, !PT ;  /* 0xffffff8003037812 */ /* 0x000fca00078ec0ff */
[----:B------:R-:W-:Y:S01]  /*0520*/  IMAD.IADD R3, R4, 0x1, -R3 ;  /* 0x0000000104037824 */ /* 0x000fe200078e0a03 */
[----:B-1----:R-:W-:Y:S02]  /*0530*/  @!UP0 ULEA UR8, UR7, UR6, 0x18 ;  /* 0x0000000607088291 */ /* 0x002fe4000f8ec03f */
[----:B------:R-:W-:-:S04]  /*0540*/  @!UP1 UIADD3 UR6, -UR11, 0x100000, URZ ;  /* 0x001000000b069890 */ /* 0x000fc8000fffe13f */
[----:B------:R-:W-:Y:S02]  /*0550*/  @!UP1 USHF.L.U32 UR7, UR6, 0xb, URZ ;  /* 0x0000000b06079899 */ /* 0x000fe4000800063f */
[----:B------:R-:W-:Y:S01]  /*0560*/  @!UP1 USHF.L.U32 UR6, UR6, 0x1, URZ ;  /* 0x0000000106069899 */ /* 0x000fe2000800063f */
[----:B------:R-:W-:Y:S01]  /*0570*/  VOTEU.ALL UP0, P0 ;  /* 0x00000000003f7886 */ /* 0x000fe20000000000 */
[----:B-----5:R-:W-:Y:S01]  /*0580*/  @!UP1 ULEA UR9, UR10, UR9, 0x18 ;  /* 0x000000090a099291 */ /* 0x020fe2000f8ec03f */
[----:B------:R-:W-:Y:S02]  /*0590*/  VOTEU.ALL UP1, P0 ;  /* 0x00000000003f7886 */ /* 0x000fe40000020000 */
[----:B------:R-:W-:Y:S01]  /*05a0*/  ULDC.64 UR10, c[0x0][0x598] ;  /* 0x00016600000a7ab9 */ /* 0x000fe20000000a00 */
[----:B------:R-:W-:Y:S01]  /*05b0*/  ISETP.NE.AND P0, PT, R0, 0x3, PT ;  /* 0x000000030000780c */ /* 0x000fe20003f05270 */
[----:B------:R-:W1:Y:S02]  /*05c0*/  FENCE.VIEW.ASYNC.S ;  /* 0x00000000000073c6 */ /* 0x000e640000000000 */
[----:B-1----:R1:W2:Y:S01]  /*05d0*/  @!UP0 SYNCS.EXCH.64 URZ, [UR8+0x80], UR4 ;  /* 0x00008004083f85b2 */ /* 0x0022a20008000100 */
[----:B------:R-:W-:-:S02]  /*05e0*/  ISETP.NE.U32.AND P1, PT, RZ, UR10, PT ;  /* 0x0000000aff007c0c */ /* 0x000fc4000bf25070 */
[----:B------:R-:W-:Y:S02]  /*05f0*/  ISETP.EQ.OR P0, PT, R0, RZ, !P0 ;  /* 0x000000ff0000720c */ /* 0x000fe40004702670 */
[----:B------:R-:W-:Y:S02]  /*0600*/  ISETP.NE.AND.EX P1, PT, RZ, UR11, PT, P1 ;  /* 0x0000000bff007c0c */ /* 0x000fe4000bf25310 */
[----:B------:R-:W-:-:S04]  /*0610*/  ISETP.EQ.AND P0, PT, R8, RZ, P0 ;  /* 0x000000ff0800720c */ /* 0x000fc80000702270 */
[----:B------:R-:W-:-:S04]  /*0620*/  SEL R16, RZ, 0x1, !P0 ;  /* 0x00000001ff107807 */ /* 0x000fc80004000000 */
[----:B------:R-:W-:Y:S01]  /*0630*/  SEL R16, R16, 0x2, P3 ;  /* 0x0000000210107807 */ /* 0x000fe20001800000 */
[----:B------:R1:W2:Y:S01]  /*0640*/  @!UP1 SYNCS.EXCH.64 URZ, [UR8+0x88], UR4 ;  /* 0x00008804083f95b2 */ /* 0x0002a20008000100 */
[----:B------:R-:W-:Y:S01]  /*0650*/  NOP ;  /* 0x0000000000007918 */ /* 0x000fe20000000000 */
[----:B------:R1:W2:Y:S01]  /*0660*/  @!UP2 SYNCS.EXCH.64 URZ, [UR9+0x60], UR6 ;  /* 0x00006006093fa5b2 */ /* 0x0002a20008000100 */
[----:B------:R1:W2:Y:S01]  /*0670*/  @!UP3 SYNCS.EXCH.64 URZ, [UR9+0x68], UR6 ;  /* 0x00006806093fb5b2 */ /* 0x0002a20008000100 */
[----:B------:R1:W2:Y:S01]  /*0680*/  @!UP4 SYNCS.EXCH.64 URZ, [UR9+0x70], UR6 ;  /* 0x00007006093fc5b2 */ /* 0x0002a20008000100 */
[----:B------:R1:W2:Y:S01]  /*0690*/  @!UP5 SYNCS.EXCH.64 URZ, [UR9+0x78], UR6 ;  /* 0x00007806093fd5b2 */ /* 0x0002a20008000100 */
[----:B------:R-:W-:Y:S01]  /*06a0*/  NOP ;  /* 0x0000000000007918 */ /* 0x000fe20000000000 */
[----:B--234-:R-:W-:Y:S06]  /*06b0*/  BAR.SYNC.DEFER_BLOCKING 0x0 ;  /* 0x0000000000007b1d */ /* 0x01cfec0000010000 */
[----:B01----:R-:W-:Y:S05]  /*06c0*/  @!P1 BRA `(.L_x_3) ;  /* 0x00000000001c9947 */ /* 0x003fea0003800000 */
[----:B------:R-:W0:Y:S02]  /*06d0*/  LDC.64 R6, c[0x0][0x598] ;  /* 0x00016600ff067b82 */ /* 0x000e240000000a00 */
[----:B0-----:R-:W2:Y:S02]  /*06e0*/  LDG.E.64 R6, desc[UR36][R6.64] ;  /* 0x0000002406067981 */ /* 0x001ea4000c1e1b00 */
[----:B--2---:R-:W-:-:S04]  /*06f0*/  ISETP.NE.U32.AND P0, PT, R6, RZ, PT ;  /* 0x000000ff0600720c */ /* 0x004fc80003f05070 */
[----:B------:R-:W-:-:S13]  /*0700*/  ISETP.NE.AND.EX P0, PT, R7, RZ, PT, P0 ;  /* 0x000000ff0700720c */ /* 0x000fda0003f05300 */
[----:B------:R-:W-:Y:S05]  /*0710*/  @!P0 BRA `(.L_x_3) ;  /* 0x0000000000088947 */ /* 0x000fea0003800000 */
[----:B------:R1:W5:Y:S01]  /*0720*/  LD.E R153, desc[UR36][R6.64] ;  /* 0x0000002406997980 */ /* 0x000362000c101900 */
[----:B------:R-:W-:Y:S05]  /*0730*/  BRA `(.L_x_4) ;  /* 0x0000000000247947 */ /* 0x000fea0003800000 */
.L_x_3:
[----:B------:R-:W-:Y:S02]  /*0740*/  ULDC.64 UR4, c[0x0][0x588] ;  /* 0x0001620000047ab9 */ /* 0x000fe40000000a00 */
[----:B------:R-:W-:-:S04]  /*0750*/  ISETP.NE.U32.AND P0, PT, RZ, UR4, PT ;  /* 0x00000004ff007c0c */ /* 0x000fc8000bf05070 */
[----:B------:R-:W-:-:S13]  /*0760*/  ISETP.NE.AND.EX P0, PT, RZ, UR5, PT, P0 ;  /* 0x00000005ff007c0c */ /* 0x000fda000bf05300 */
[----:B------:R-:W-:Y:S05]  /*0770*/  @!P0 BRA `(.L_x_5) ;  /* 0x00000000000c8947 */ /* 0x000fea0003800000 */
[----:B------:R-:W0:Y:S02]  /*0780*/  LDC.64 R6, c[0x0][0x588] ;  /* 0x00016200ff067b82 */ /* 0x000e240000000a00 */
[----:B0-----:R0:W5:Y:S01]  /*0790*/  LDG.E R153, desc[UR36][R6.64] ;  /* 0x0000002406997981 */ /* 0x001162000c1e1900 */
[----:B------:R-:W-:Y:S05]  /*07a0*/  BRA `(.L_x_4) ;  /* 0x0000000000087947 */ /* 0x000fea0003800000 */
.L_x_5:
[----:B------:R-:W-:Y:S02]  /*07b0*/  ULDC UR4, c[0x0][0x580] ;  /* 0x0001600000047ab9 */ /* 0x000fe40000000800 */
[----:B------:R-:W-:-:S07]  /*07c0*/  IMAD.U32 R153, RZ, RZ, UR4 ;  /* 0x00000004ff997e24 */ /* 0x000fce000f8e00ff */
.L_x_4:
[----:B------:R-:W-:Y:S02]  /*07d0*/  ULDC.64 UR4, c[0x0][0x5a0] ;  /* 0x0001680000047ab9 */ /* 0x000fe40000000a00 */
[----:B------:R-:W-:-:S04]  /*07e0*/  ISETP.NE.U32.AND P0, PT, RZ, UR4, PT ;  /* 0x00000004ff007c0c */ /* 0x000fc8000bf05070 */
[----:B------:R-:W-:-:S13]  /*07f0*/  ISETP.NE.AND.EX P0, PT, RZ, UR5, PT, P0 ;  /* 0x00000005ff007c0c */ /* 0x000fda000bf05300 */
[----:B------:R-:W-:Y:S05]  /*0800*/  @!P0 BRA `(.L_x_6) ;  /* 0x00000000001c8947 */ /* 0x000fea0003800000 */
[----:B01----:R-:W0:Y:S02]  /*0810*/  LDC.64 R6, c[0x0][0x5a0] ;  /* 0x00016800ff067b82 */ /* 0x003e240000000a00 */
[----:B0-----:R-:W2:Y:S02]  /*0820*/  LDG.E.64 R6, desc[UR36][R6.64] ;  /* 0x0000002406067981 */ /* 0x001ea4000c1e1b00 */
[----:B--2---:R-:W-:-:S04]  /*0830*/  ISETP.NE.U32.AND P0, PT, R6, RZ, PT ;  /* 0x000000ff0600720c */ /* 0x004fc80003f05070 */
[----:B------:R-:W-:-:S13]  /*0840*/  ISETP.NE.AND.EX P0, PT, R7, RZ, PT, P0 ;  /* 0x000000ff0700720c */ /* 0x000fda0003f05300 */
[----:B------:R-:W-:Y:S05]  /*0850*/  @!P0 BRA `(.L_x_6) ;  /* 0x0000000000088947 */ /* 0x000fea0003800000 */
[----:B------:R3:W5:Y:S01]  /*0860*/  LD.E R152, desc[UR36][R6.64] ;  /* 0x0000002406987980 */ /* 0x000762000c101900 */
[----:B------:R-:W-:Y:S05]  /*0870*/  BRA `(.L_x_7) ;  /* 0x0000000000247947 */ /* 0x000fea0003800000 */
.L_x_6:
[----:B------:R-:W-:Y:S02]  /*0880*/  ULDC.64 UR4, c[0x0][0x590] ;  /* 0x0001640000047ab9 */ /* 0x000fe40000000a00 */
[----:B------:R-:W-:-:S04]  /*0890*/  ISETP.NE.U32.AND P0, PT, RZ, UR4, PT ;  /* 0x00000004ff007c0c */ /* 0x000fc8000bf05070 */
[----:B------:R-:W-:-:S13]  /*08a0*/  ISETP.NE.AND.EX P0, PT, RZ, UR5, PT, P0 ;  /* 0x00000005ff007c0c */ /* 0x000fda000bf05300 */
[----:B------:R-:W-:Y:S05]  /*08b0*/  @!P0 BRA `(.L_x_8) ;  /* 0x00000000000c8947 */ /* 0x000fea0003800000 */
[----:B01----:R-:W0:Y:S02]  /*08c0*/  LDC.64 R6, c[0x0][0x590] ;  /* 0x00016400ff067b82 */ /* 0x003e240000000a00 */
[----:B0-----:R2:W5:Y:S01]  /*08d0*/  LDG.E R152, desc[UR36][R6.64] ;  /* 0x0000002406987981 */ /* 0x001562000c1e1900 */
[----:B------:R-:W-:Y:S05]  /*08e0*/  BRA `(.L_x_7) ;  /* 0x0000000000087947 */ /* 0x000fea0003800000 */
.L_x_8:
[----:B------:R-:W-:Y:S02]  /*08f0*/  ULDC UR4, c[0x0][0x584] ;  /* 0x0001610000047ab9 */ /* 0x000fe40000000800 */
[----:B------:R-:W-:-:S07]  /*0900*/  IMAD.U32 R152, RZ, RZ, UR4 ;  /* 0x00000004ff987e24 */ /* 0x000fce000f8e00ff */
.L_x_7:
[----:B------:R-:W4:Y:S01]  /*0910*/  LDC R2, c[0x0][0x65c] ;  /* 0x00019700ff027b82 */ /* 0x000f220000000800 */
[----:B------:R-:W4:Y:S01]  /*0920*/  S2R R14, SR_CTAID.Y ;  /* 0x00000000000e7919 */ /* 0x000f220000002600 */
[----:B------:R-:W-:Y:S01]  /*0930*/  ULDC UR6, c[0x0][0x28c] ;  /* 0x0000a30000067ab9 */ /* 0x000fe20000000800 */
[----:B------:R-:W-:Y:S01]  /*0940*/  ISETP.NE.AND P0, PT, R8, 0x2, PT ;  /* 0x000000020800780c */ /* 0x000fe20003f05270 */
[----:B------:R-:W-:Y:S01]  /*0950*/  UIADD3 UR6, UR6, 0x1f, URZ ;  /* 0x0000001f06067890 */ /* 0x000fe2000fffe03f */
[----:B0123--:R-:W0:Y:S01]  /*0960*/  S2R R6, SR_CTAID.X ;  /* 0x0000000000067919 */ /* 0x00fe220000002500 */
[----:B------:R-:W-:Y:S01]  /*0970*/  IMAD.MOV.U32 R7, RZ, RZ, RZ ;  /* 0x000000ffff077224 */ /* 0x000fe200078e00ff */
[----:B------:R-:W-:Y:S01]  /*0980*/  UMOV UR38, URZ ;  /* 0x0000003f00267c82 */ /* 0x000fe20008000000 */
[----:B------:R-:W-:Y:S01]  /*0990*/  USHF.R.S32.HI UR7, URZ, 0x1f, UR6 ;  /* 0x0000001f3f077899 */ /* 0x000fe20008011406 */
[----:B------:R-:W-:Y:S01]  /*09a0*/  UMOV UR39, URZ ;  /* 0x0000003f00277c82 */ /* 0x000fe20008000000 */
[----:B------:R-:W-:-:S02]  /*09b0*/  ULDC.64 UR8, c[0x0][0x650] ;  /* 0x0001940000087ab9 */ /* 0x000fc40000000a00 */
[----:B------:R-:W-:-:S04]  /*09c0*/  ULEA.HI UR7, UR7, UR6, URZ, 0x5 ;  /* 0x0000000607077291 */ /* 0x000fc8000f8f283f */
[----:B------:R-:W-:Y:S01]  /*09d0*/  USHF.R.S32.HI UR40, URZ, 0x5, UR7 ;  /* 0x000000053f287899 */ /* 0x000fe20008011407 */
[----:B----4-:R-:W-:-:S13]  /*09e0*/  ISETP.NE.AND P1, PT, R2, 0x1, PT ;  /* 0x000000010200780c */ /* 0x010fda0003f25270 */
[----:B------:R-:W0:Y:S01]  /*09f0*/  @P1 LDC R19, c[0x0][0x10] ;  /* 0x00000400ff131b82 */ /* 0x000e220000000800 */
[----:B------:R-:W-:Y:S02]  /*0a00*/  @P1 IMAD.MOV.U32 R8, RZ, RZ, R14 ;  /* 0x000000ffff081224 */ /* 0x000fe400078e000e */
[----:B------:R-:W-:Y:S02]  /*0a10*/  @P1 IMAD.MOV.U32 R9, RZ, RZ, RZ ;  /* 0x000000ffff091224 */ /* 0x000fe400078e00ff */
[----:B------:R-:W-:-:S03]  /*0a20*/  @P1 IMAD.MOV.U32 R17, RZ, RZ, RZ ;  /* 0x000000ffff111224 */ /* 0x000fc600078e00ff */
[----:B------:R-:W1:Y:S01]  /*0a30*/  @!P1 LDC R11, c[0x0][0xc] ;  /* 0x00000300ff0b9b82 */ /* 0x000e620000000800 */
[----:B------:R-:W-:Y:S01]  /*0a40*/  ULDC UR4, c[0x0][0xc] ;  /* 0x0000030000047ab9 */ /* 0x000fe20000000800 */
[----:B------:R-:W-:Y:S02]  /*0a50*/  ULDC UR5, c[0x0][0x10] ;  /* 0x0000040000057ab9 */ /* 0x000fe40000000800 */
[----:B------:R-:W-:-:S04]  /*0a60*/  UIMAD.WIDE.U32 UR4, UR4, UR5, URZ ;  /* 0x00000005040472a5 */ /* 0x000fc8000f8e003f */
[----:B------:R-:W2:Y:S01]  /*0a70*/  LDC R2, c[0x0][0x14] ;  /* 0x00000500ff027b82 */ /* 0x000ea20000000800 */
[----:B0-----:R-:W-:-:S04]  /*0a80*/  @P1 IMAD.WIDE.U32 R18, R6, R19, R8 ;  /* 0x0000001306121225 */ /* 0x001fc800078e0008 */
[----:B------:R-:W-:Y:S02]  /*0a90*/  @P1 IMAD.IADD R17, R19, 0x1, R17 ;  /* 0x0000000113111824 */ /* 0x000fe400078e0211 */
[----:B-1----:R-:W-:-:S04]  /*0aa0*/  @!P1 IMAD.WIDE.U32 R8, R11, R14, R6 ;  /* 0x0000000e0b089225 */ /* 0x002fc800078e0006 */
[----:B------:R-:W-:Y:S02]  /*0ab0*/  @!P1 IMAD.MOV.U32 R18, RZ, RZ, R8 ;  /* 0x000000ffff129224 */ /* 0x000fe400078e0008 */
[----:B------:R-:W-:Y:S02]  /*0ac0*/  @!P1 IMAD.MOV.U32 R17, RZ, RZ, R9 ;  /* 0x000000ffff119224 */ /* 0x000fe400078e0009 */
[----:B--2---:R-:W-:-:S04]  /*0ad0*/  IMAD.WIDE.U32 R12, R2, UR4, RZ ;  /* 0x00000004020c7c25 */ /* 0x004fc8000f8e00ff */
[----:B------:R-:W-:Y:S01]  /*0ae0*/  IMAD R23, R2, UR5, RZ ;  /* 0x0000000502177c24 */ /* 0x000fe2000f8e02ff */
[----:B------:R0:W-:Y:S03]  /*0af0*/  STL.64 [R1], R12 ;  /* 0x0000000c01007387 */ /* 0x0001e60000100a00 */
[----:B------:R-:W-:Y:S01]  /*0b00*/  IMAD.IADD R23, R13, 0x1, R23 ;  /* 0x000000010d177824 */ /* 0x000fe200078e0217 */
[----:B------:R-:W-:Y:S06]  /*0b10*/  @P0 BRA `(.L_x_9) ;  /* 0x0000000000200947 */ /* 0x000fec0003800000 */
[----:B------:R-:W-:Y:S01]  /*0b20*/  UISETP.GE.U32.AND UP0, UPT, UR40, 0x5, UPT ;  /* 0x000000052800788c */ /* 0x000fe2000bf06070 */
[----:B------:R-:W-:Y:S01]  /*0b30*/  IADD3 R18, P0, R18, R12, RZ ;  /* 0x0000000c12127210 */ /* 0x000fe20007f1e0ff */
[----:B------:R-:W-:Y:S01]  /*0b40*/  UIMAD.WIDE.U32 UR4, UR40, -0x33333333, URZ ;  /* 0xcccccccd280478a5 */ /* 0x000fe2000f8e003f */
[----:B------:R-:W-:-:S03]  /*0b50*/  UMOV UR39, URZ ;  /* 0x0000003f00277c82 */ /* 0x000fc60008000000 */
[----:B------:R-:W-:Y:S01]  /*0b60*/  USHF.R.U32.HI UR4, URZ, 0x2, UR5 ;  /* 0x000000023f047899 */ /* 0x000fe20008011605 */
[----:B------:R-:W-:-:S03]  /*0b70*/  IMAD.X R17, R23, 0x1, R17, P0 ;  /* 0x0000000117117824 */ /* 0x000fc600000e0611 */
[----:B------:R-:W-:Y:S02]  /*0b80*/  UIMAD UR38, UR4, -0x5, UR40 ;  /* 0xfffffffb042678a4 */ /* 0x000fe4000f8e0228 */
[----:B------:R-:W-:-:S12]  /*0b90*/  @UP0 ULOP3.LUT UR39, UR4, 0x1, URZ, 0xc0, !UPT ;  /* 0x0000000104270892 */ /* 0x000fd8000f8ec03f */
.L_x_9:
[----:B------:R-:W-:Y:S01]  /*0ba0*/  ISETP.GE.U32.AND P0, PT, R18, UR8, PT ;  /* 0x0000000812007c0c */ /* 0x000fe2000bf06070 */
[----:B------:R-:W-:Y:S01]  /*0bb0*/  IMAD.MOV.U32 R19, RZ, RZ, -0x1 ;  /* 0xffffffffff137424 */ /* 0x000fe200078e00ff */
[----:B------:R-:W-:Y:S01]  /*0bc0*/  PRMT R8, RZ, 0x7610, R8 ;  /* 0x00007610ff087816 */ /* 0x000fe20000000008 */
[----:B------:R-:W-:Y:S01]  /*0bd0*/  IMAD.MOV.U32 R22, RZ, RZ, -0x1 ;  /* 0xffffffffff167424 */ /* 0x000fe200078e00ff */
[----:B------:R-:W-:Y:S01]  /*0be0*/  ISETP.GE.U32.AND.EX P0, PT, R17, UR9, PT, P0 ;  /* 0x0000000911007c0c */ /* 0x000fe2000bf06100 */
[----:B------:R-:W-:-:S12]  /*0bf0*/  IMAD.MOV.U32 R2, RZ, RZ, -0x1 ;  /* 0xffffffffff027424 */ /* 0x000fd800078e00ff */
[----:B------:R-:W-:Y:S05]  /*0c00*/  @P0 BRA `(.L_x_10) ;  /* 0x00000004005c0947 */ /* 0x000fea0003800000 */
[----:B------:R-:W1:Y:S01]  /*0c10*/  LDC.64 R20, c[0x0][0x628] ;  /* 0x00018a00ff147b82 */ /* 0x000e620000000a00 */
[----:B------:R-:W-:Y:S02]  /*0c20*/  IMAD.MOV.U32 R8, RZ, RZ, R18 ;  /* 0x000000ffff087224 */ /* 0x000fe400078e0012 */
[----:B------:R-:W-:-:S05]  /*0c30*/  IMAD.MOV.U32 R9, RZ, RZ, R17 ;  /* 0x000000ffff097224 */ /* 0x000fca00078e0011 */
[----:B------:R-:W2:Y:S08]  /*0c40*/  LDC R2, c[0x0][0x630] ;  /* 0x00018c00ff027b82 */ /* 0x000eb00000000800 */
[----:B------:R-:W3:Y:S01]  /*0c50*/  LDC.64 R24, c[0x0][0x620] ;  /* 0x00018800ff187b82 */ /* 0x000ee20000000a00 */
[----:B-1----:R-:W-:-:S04]  /*0c60*/  ISETP.NE.U32.AND P0, PT, R20, RZ, PT ;  /* 0x000000ff1400720c */ /* 0x002fc80003f05070 */
[----:B------:R-:W-:-:S13]  /*0c70*/  ISETP.NE.AND.EX P0, PT, R21, RZ, PT, P0 ;  /* 0x000000ff1500720c */ /* 0x000fda0003f05300 */
[----:B--23--:R-:W-:Y:S05]  /*0c80*/  @!P0 BRA `(.L_x_11) ;  /* 0x0000000000288947 */ /* 0x00cfea0003800000 */
[----:B0-----:R-:W0:Y:S02]  /*0c90*/  LDC R13, c[0x0][0x634] ;  /* 0x00018d00ff0d7b82 */ /* 0x001e240000000800 */
[----:B0-----:R-:W-:-:S05]  /*0ca0*/  IADD3 R13, P0, R18, R13, RZ ;  /* 0x0000000d120d7210 */ /* 0x001fca0007f1e0ff */
[----:B------:R-:W-:-:S04]  /*0cb0*/  IMAD.X R15, RZ, RZ, R17, P0 ;  /* 0x000000ffff0f7224 */ /* 0x000fc800000e0611 */
[----:B------:R-:W-:-:S04]  /*0cc0*/  IMAD.WIDE.U32 R8, R15, R20, RZ ;  /* 0x000000140f087225 */ /* 0x000fc800078e00ff */
[----:B------:R-:W-:-:S04]  /*0cd0*/  IMAD.WIDE.U32 R10, P0, R13, R21, R8 ;  /* 0x000000150d0a7225 */ /* 0x000fc80007800008 */
[----:B------:R-:W-:-:S04]  /*0ce0*/  IMAD.WIDE.U32 R8, R13, R20, RZ ;  /* 0x000000140d087225 */ /* 0x000fc800078e00ff */
[----:B------:R-:W-:Y:S01]  /*0cf0*/  IMAD.X R13, RZ, RZ, RZ, P0 ;  /* 0x000000ffff0d7224 */ /* 0x000fe200000e06ff */
[----:B------:R-:W-:Y:S01]  /*0d00*/  IADD3 RZ, P0, R9, R10, RZ ;  /* 0x0000000a09ff7210 */ /* 0x000fe20007f1e0ff */
[----:B------:R-:W-:-:S04]  /*0d10*/  IMAD.MOV.U32 R12, RZ, RZ, R11 ;  /* 0x000000ffff0c7224 */ /* 0x000fc800078e000b */
[----:B------:R-:W-:-:S08]  /*0d20*/  IMAD.WIDE.U32.X R8, R15, R21, R12, P0 ;  /* 0x000000150f087225 */ /* 0x000fd000000e040c */
.L_x_11:
[-CC-:B------:R-:W-:Y:S01]  /*0d30*/  SHF.R.U64 R31, R8, R2.reuse, R9.reuse ;  /* 0x00000002081f7219 */ /* 0x180fe20000001209 */
[----:B0-----:R-:W0:Y:S01]  /*0d40*/  LDC R12, c[0x0][0x618] ;  /* 0x00018600ff0c7b82 */ /* 0x001e220000000800 */
[----:B------:R-:W-:Y:S01]  /*0d50*/  SHF.R.U32.HI R7, RZ, R2, R9 ;  /* 0x00000002ff077219 */ /* 0x000fe20000011609 */
[----:B------:R-:W-:Y:S01]  /*0d60*/  ULDC UR4, c[0x0][0x150] ;  /* 0x0000540000047ab9 */ /* 0x000fe20000000800 */
[----:B------:R-:W-:Y:S01]  /*0d70*/  IADD3 R11, P0, RZ, -R31, RZ ;  /* 0x8000001fff0b7210 */ /* 0x000fe20007f1e0ff */
[----:B------:R-:W-:Y:S01]  /*0d80*/  IMAD.MOV.U32 R19, RZ, RZ, R17 ;  /* 0x000000ffff137224 */ /* 0x000fe200078e0011 */
[----:B------:R-:W-:-:S03]  /*0d90*/  I2FP.F32.U32 R2, R6 ;  /* 0x0000000600027245 */ /* 0x000fc60000201000 */
[----:B------:R-:W1:Y:S01]  /*0da0*/  LDC.64 R26, c[0x0][0x640] ;  /* 0x00019000ff1a7b82 */ /* 0x000e620000000a00 */
[----:B------:R-:W-:Y:S02]  /*0db0*/  IMAD.X R13, RZ, RZ, ~R7, P0 ;  /* 0x000000ffff0d7224 */ /* 0x000fe400000e0e07 */
[----:B------:R-:W-:Y:S01]  /*0dc0*/  FMUL R2, R2, UR4 ;  /* 0x0000000402027c20 */ /* 0x000fe20008400000 */
[----:B------:R-:W-:Y:S01]  /*0dd0*/  IMAD.WIDE.U32 R8, R11, R24, R18 ;  /* 0x000000180b087225 */ /* 0x000fe200078e0012 */
[----:B------:R-:W-:-:S03]  /*0de0*/  ULDC UR4, c[0x0][0x154] ;  /* 0x0000550000047ab9 */ /* 0x000fc60000000800 */
[----:B------:R-:W-:Y:S01]  /*0df0*/  IMAD R10, R13, R24, RZ ;  /* 0x000000180d0a7224 */ /* 0x000fe200078e02ff */
[----:B------:R-:W2:Y:S01]  /*0e00*/  LDC R7, c[0x0][0x144] ;  /* 0x00005100ff077b82 */ /* 0x000ea20000000800 */
[----:B------:R-:W3:Y:S02]  /*0e10*/  F2I.U32.TRUNC.NTZ R2, R2 ;  /* 0x0000000200027305 */ /* 0x000ee4000020f000 */
[----:B------:R-:W-:-:S04]  /*0e20*/  IMAD R11, R11, R25, R10 ;  /* 0x000000190b0b7224 */ /* 0x000fc800078e020a */
[----:B------:R-:W-:Y:S01]  /*0e30*/  IMAD.IADD R9, R9, 0x1, R11 ;  /* 0x0000000109097824 */ /* 0x000fe200078e020b */
[----:B------:R-:W4:Y:S01]  /*0e40*/  LDC R22, c[0x0][0x608] ;  /* 0x00018200ff167b82 */ /* 0x000f220000000800 */
[----:B------:R-:W-:-:S03]  /*0e50*/  IMAD.MOV.U32 R11, RZ, RZ, -0x1 ;  /* 0xffffffffff0b7424 */ /* 0x000fc600078e00ff */
[--C-:B0-----:R-:W-:Y:S02]  /*0e60*/  SHF.R.U64 R20, R8, R12, R9.reuse ;  /* 0x0000000c08147219 */ /* 0x101fe40000001209 */
[----:B------:R-:W-:Y:S02]  /*0e70*/  I2FP.F32.U32 R8, R14 ;  /* 0x0000000e00087245 */ /* 0x000fe40000201000 */
[----:B------:R-:W0:Y:S01]  /*0e80*/  LDC R24, c[0x0][0x658] ;  /* 0x00019600ff187b82 */ /* 0x000e220000000800 */
[----:B-1----:R-:W-:Y:S01]  /*0e90*/  ISETP.NE.U32.AND P0, PT, R26, RZ, PT ;  /* 0x000000ff1a00720c */ /* 0x002fe20003f05070 */
[----:B---3--:R-:W-:Y:S02]  /*0ea0*/  IMAD.MOV R10, RZ, RZ, -R2 ;  /* 0x000000ffff0a7224 */ /* 0x008fe400078e0a02 */
[----:B------:R-:W-:Y:S01]  /*0eb0*/  FMUL R8, R8, UR4 ;  /* 0x0000000408087c20 */ /* 0x000fe20008400000 */
[----:B------:R-:W-:Y:S02]  /*0ec0*/  SHF.R.U32.HI R9, RZ, R12, R9 ;  /* 0x0000000cff097219 */ /* 0x000fe40000011609 */
[----:B------:R-:W-:Y:S01]  /*0ed0*/  ISETP.NE.AND.EX P0, PT, R27, RZ, PT, P0 ;  /* 0x000000ff1b00720c */ /* 0x000fe20003f05300 */
[----:B------:R1:W3:Y:S01]  /*0ee0*/  F2I.U32.TRUNC.NTZ R15, R8 ;  /* 0x00000008000f7305 */ /* 0x0002e2000020f000 */
[----:B------:R-:W1:Y:S01]  /*0ef0*/  LDC R19, c[0x0][0x148] ;  /* 0x00005200ff137b82 */ /* 0x000e620000000800 */
[----:B--2---:R-:W-:-:S07]  /*0f00*/  IMAD R2, R7, R10, R6 ;  /* 0x0000000a07027224 */ /* 0x004fce00078e0206 */
[----:B------:R-:W2:Y:S01]  /*0f10*/  LDC R25, c[0x0][0x600] ;  /* 0x00018000ff197b82 */ /* 0x000ea20000000800 */
[-CC-:B----4-:R-:W-:Y:S02]  /*0f20*/  SHF.R.U64 R32, R20, R22.reuse, R9.reuse ;  /* 0x0000001614207219 */ /* 0x190fe40000001209 */
[----:B------:R-:W-:Y:S01]  /*0f30*/  SHF.R.U32.HI R7, RZ, R22, R9 ;  /* 0x00000016ff077219 */ /* 0x000fe20000011609 */
[----:B------:R-:W-:-:S04]  /*0f40*/  IMAD.MOV.U32 R9, RZ, RZ, 0x1 ;  /* 0x00000001ff097424 */ /* 0x000fc800078e00ff */
[----:B------:R-:W4:Y:S01]  /*0f50*/  LDC R28, c[0x0][0x648] ;  /* 0x00019200ff1c7b82 */ /* 0x000f220000000800 */
[-C--:B0-----:R-:W-:Y:S02]  /*0f60*/  SHF.L.U32 R6, R11, R24.reuse, RZ ;  /* 0x000000180b067219 */ /* 0x081fe400000006ff */
[--C-:B------:R-:W-:Y:S02]  /*0f70*/  SHF.R.U64 R22, R32, R24, R7.reuse ;  /* 0x0000001820167219 */ /* 0x100fe40000001207 */
[----:B------:R-:W-:Y:S02]  /*0f80*/  LOP3.LUT R13, RZ, R6, RZ, 0x33, !PT ;  /* 0x00000006ff0d7212 */ /* 0x000fe400078e33ff */
[-C--:B------:R-:W-:Y:S01]  /*0f90*/  SHF.R.U32.HI R7, RZ, R24.reuse, R7 ;  /* 0x00000018ff077219 */ /* 0x080fe20000011607 */
[----:B------:R-:W0:Y:S01]  /*0fa0*/  LDC R29, c[0x0][0x638] ;  /* 0x00018e00ff1d7b82 */ /* 0x000e220000000800 */
[----:B------:R-:W-:Y:S01]  /*0fb0*/  SHF.L.U32 R12, R9, R24, RZ ;  /* 0x00000018090c7219 */ /* 0x000fe200000006ff */
[----:B------:R-:W-:-:S06]  /*0fc0*/  IMAD.MOV.U32 R6, RZ, RZ, R22 ;  /* 0x000000ffff067224 */ /* 0x000fcc00078e0016 */
[----:B------:R-:W0:Y:S01]  /*0fd0*/  LDC R30, c[0x0][0x610] ;  /* 0x00018400ff1e7b82 */ /* 0x000e220000000800 */
[----:B-1-3--:R-:W-:Y:S05]  /*0fe0*/  @!P0 BRA `(.L_x_12) ;  /* 0x0000000000288947 */ /* 0x00afea0003800000 */
[----:B------:R-:W1:Y:S02]  /*0ff0*/  LDC R11, c[0x0][0x64c] ;  /* 0x00019300ff0b7b82 */ /* 0x000e640000000800 */
[----:B-1----:R-:W-:-:S05]  /*1000*/  IADD3 R11, P0, R22, R11, RZ ;  /* 0x0000000b160b7210 */ /* 0x002fca0007f1e0ff */
        /* <DEDUP_REMOVED lines=8> */
.L_x_12:
[----:B----4-:R-:W-:Y:S01]  /*1090*/  SHF.R.U64 R6, R6, R28, R7 ;  /* 0x0000001c06067219 */ /* 0x010fe20000001207 */
[----:B--2---:R-:W-:Y:S01]  /*10a0*/  VIADD R7, R25, 0xffffffff ;  /* 0xffffffff19077836 */ /* 0x004fe20000000000 */
[----:B------:R-:W-:Y:S01]  /*10b0*/  LOP3.LUT R13, R32, R13, RZ, 0xc0, !PT ;  /* 0x0000000d200d7212 */ /* 0x000fe200078ec0ff */
[----:B------:R-:W-:Y:S02]  /*10c0*/  IMAD.MOV R15, RZ, RZ, -R15 ;  /* 0x000000ffff0f7224 */ /* 0x000fe400078e0a0f */
[----:B------:R-:W-:Y:S01]  /*10d0*/  IMAD.MOV R8, RZ, RZ, -R6 ;  /* 0x000000ffff087224 */ /* 0x000fe200078e0a06 */
[----:B------:R-:W-:Y:S01]  /*10e0*/  LOP3.LUT R7, R20, R7, RZ, 0xc0, !PT ;  /* 0x0000000714077212 */ /* 0x000fe200078ec0ff */
[----:B------:R-:W-:Y:S02]  /*10f0*/  IMAD R13, R12, R6, R13 ;  /* 0x000000060c0d7224 */ /* 0x000fe400078e020d */
[----:B------:R-:W-:Y:S02]  /*1100*/  @P1 IMAD R2, R19, R15, R14 ;  /* 0x0000000f13021224 */ /* 0x000fe400078e020e */
[----:B0-----:R-:W-:-:S02]  /*1110*/  IMAD R6, R8, R29, R22 ;  /* 0x0000001d08067224 */ /* 0x001fc400078e0216 */
[----:B------:R-:W-:Y:S02]  /*1120*/  IMAD R2, R13, R30, R2 ;  /* 0x0000001e0d027224 */ /* 0x000fe400078e0202 */
[----:B------:R-:W-:Y:S02]  /*1130*/  IMAD R19, R6, R25, R7 ;  /* 0x0000001906137224 */ /* 0x000fe400078e0207 */
[----:B------:R-:W-:-:S03]  /*1140*/  IMAD.MOV.U32 R8, RZ, RZ, 0x1 ;  /* 0x00000001ff087424 */ /* 0x000fc600078e00ff */
[----:B------:R-:W-:Y:S02]  /*1150*/  SEL R22, R19, R2, !P1 ;  /* 0x0000000213167207 */ /* 0x000fe40004800000 */
[----:B------:R-:W-:Y:S01]  /*1160*/  SEL R19, R2, R19, !P1 ;  /* 0x0000001302137207 */ /* 0x000fe20004800000 */
[----:B------:R-:W-:-:S07]  /*1170*/  IMAD.MOV.U32 R2, RZ, RZ, R31 ;  /* 0x000000ffff027224 */ /* 0x000fce00078e001f */
.L_x_10:
[----:B------:R-:W-:Y:S05]  /*1180*/  @!P2 BRA `(.L_x_13) ;  /* 0x000000900078a947 */ /* 0x000fea0003800000 */
[----:B------:R-:W-:-:S13]  /*1190*/  ISETP.GT.U32.AND P0, PT, R33, 0x1, PT ;  /* 0x000000012100780c */ /* 0x000fda0003f04070 */
[----:B------:R-:W-:Y:S05]  /*11a0*/  @P0 EXIT ;  /* 0x000000000000094d */ /* 0x000fea0003800000 */
.L_x_14:
[----:B------:R-:W-:-:S08]  /*11b0*/  NOP ;  /* 0x0000000000007918 */ /* 0x000fd00000000000 */
[----:B------:R-:W1:Y:S02]  /*11c0*/  USETMAXREG.TRY_ALLOC.CTAPOOL UP0, 0xe8 ;  /* 0x000000e8000079c8 */ /* 0x000e640008000600 */
[----:B-1----:R-:W-:-:S13]  /*11d0*/  PLOP3.LUT P0, PT, PT, PT, UP0, 0x80, 0x0 ;  /* 0x000000000000781c */ /* 0x002fda0003f0f008 */
[----:B------:R-:W-:Y:S05]  /*11e0*/  @!P0 BRA `(.L_x_14) ;  /* 0xfffffffc00f08947 */ /* 0x000fea000383ffff */
[----:B------:R-:W-:-:S13]  /*11f0*/  LOP3.LUT P0, RZ, R8, 0xff, RZ, 0xc0, !PT ;  /* 0x000000ff08ff7812 */ /* 0x000fda000780c0ff */
[----:B------:R-:W-:Y:S05]  /*1200*/  @!P0 EXIT ;  /* 0x000000000000894d */ /* 0x000fea0003800000 */
[----:B------:R-:W1:Y:S01]  /*1210*/  S2UR UR4, SR_CgaCtaId ;  /* 0x00000000000479c3 */ /* 0x000e620000008800 */
[----:B------:R-:W-:Y:S01]  /*1220*/  VIADD R6, R5, 0xffffffff ;  /* 0xffffffff05067836 */ /* 0x000fe20000000000 */
[----:B------:R-:W-:Y:S01]  /*1230*/  SHF.R.S32.HI R0, RZ, 0x1f, R3 ;  /* 0x0000001fff007819 */ /* 0x000fe20000011403 */
[----:B------:R-:W-:Y:S01]  /*1240*/  UMOV UR41, 0x400 ;  /* 0x0000040000297882 */ /* 0x000fe20000000000 */
[----:B------:R-:W-:Y:S01]  /*1250*/  UISETP.LT.AND UP0, UPT, UR40, 0x1, UPT ;  /* 0x000000012800788c */ /* 0x000fe2000bf01270 */
[----:B------:R-:W-:Y:S01]  /*1260*/  LOP3.LUT R172, R16, 0x1, RZ, 0xfc, !PT ;  /* 0x0000000110ac7812 */ /* 0x000fe200078efcff */
[----:B------:R-:W-:Y:S01]  /*1270*/  USHF.L.U32 UR44, UR40, 0x1, URZ ;  /* 0x00000001282c7899 */ /* 0x000fe2000800063f */
[----:B------:R-:W-:Y:S01]  /*1280*/  R2UR UR42, R6 ;  /* 0x00000000062a72ca */ /* 0x000fe200000e0000 */
[----:B------:R-:W-:Y:S01]  /*1290*/  USEL UR43, UR40, 0x1, UP0 ;  /* 0x00000001282b7887 */ /* 0x000fe20008000000 */
[CC--:B------:R-:W-:Y:S02]  /*12a0*/  LEA.HI R4, R0.reuse, R3.reuse, RZ, 0x2 ;  /* 0x0000000300047211 */ /* 0x0c0fe400078f10ff */
[----:B------:R-:W-:Y:S01]  /*12b0*/  LEA.HI R0, R0, R3, RZ, 0x5 ;  /* 0x0000000300007211 */ /* 0x000fe200078f28ff */
[----:B------:R-:W-:Y:S01]  /*12c0*/  UIADD3 UR43, -UR43, UR40, URZ ;  /* 0x000000282b2b7290 */ /* 0x000fe2000fffe13f */
[----:B------:R-:W-:-:S02]  /*12d0*/  SHF.R.S32.HI R154, RZ, 0x2, R4 ;  /* 0x00000002ff9a7819 */ /* 0x000fc40000011404 */
[----:B------:R-:W-:Y:S02]  /*12e0*/  SHF.R.S32.HI R5, RZ, 0x1f, R4 ;  /* 0x0000001fff057819 */ /* 0x000fe40000011404 */
[----:B------:R-:W-:Y:S02]  /*12f0*/  LOP3.LUT R156, R4, 0xfffffffc, RZ, 0xc0, !PT ;  /* 0xfffffffc049c7812 */ /* 0x000fe400078ec0ff */
[----:B------:R-:W-:Y:S01]  /*1300*/  LEA.HI R5, R5, R154, RZ, 0x3 ;  /* 0x0000009a05057211 */ /* 0x000fe200078f18ff */
[----:B------:R-:W-:Y:S01]  /*1310*/  USHF.L.U32 UR42, UR42, 0x3, URZ ;  /* 0x000000032a2a7899 */ /* 0x000fe2000800063f */
[----:B------:R-:W-:Y:S01]  /*1320*/  ISETP.NE.AND P0, PT, R6, RZ, PT ;  /* 0x000000ff0600720c */ /* 0x000fe20003f05270 */
[----:B------:R-:W-:Y:S01]  /*1330*/  IMAD.IADD R156, R3, 0x1, -R156 ;  /* 0x00000001039c7824 */ /* 0x000fe200078e0a9c */
[----:B------:R-:W-:Y:S01]  /*1340*/  LOP3.LUT R5, R5, 0xfffffff8, RZ, 0xc0, !PT ;  /* 0xfffffff805057812 */ /* 0x000fe200078ec0ff */
[----:B-1----:R-:W-:Y:S01]  /*1350*/  ULEA UR41, UR4, UR41, 0x18 ;  /* 0x0000002904297291 */ /* 0x002fe2000f8ec03f */
[----:B------:R-:W-:Y:S01]  /*1360*/  SEL R173, RZ, 0x1, P0 ;  /* 0x00000001ffad7807 */ /* 0x000fe20000000000 */
[----:B------:R-:W-:Y:S01]  /*1370*/  IMAD.U32 R158, RZ, RZ, UR42 ;  /* 0x0000002aff9e7e24 */ /* 0x000fe2000f8e00ff */
[----:B------:R-:W-:Y:S01]  /*1380*/  ULDC UR4, c[0x0][0x284] ;  /* 0x0000a10000047ab9 */ /* 0x000fe20000000800 */
[----:B------:R-:W-:Y:S01]  /*1390*/  IMAD.IADD R154, R154, 0x1, -R5 ;  /* 0x000000019a9a7824 */ /* 0x000fe200078e0a05 */
[----:B------:R-:W-:Y:S01]  /*13a0*/  UIADD3 UR45, UR41, 0x60, URZ ;  /* 0x00000060292d7890 */ /* 0x000fe2000fffe03f */
[----:B------:R-:W-:-:S02]  /*13b0*/  SHF.R.S32.HI R5, RZ, 0x5, R0 ;  /* 0x00000005ff057819 */ /* 0x000fc40000011400 */
[C---:B------:R-:W-:Y:S02]  /*13c0*/  LOP3.LUT R160, R158.reuse, 0x8, RZ, 0xc0, !PT ;  /* 0x000000089ea07812 */ /* 0x040fe400078ec0ff */
[--C-:B------:R-:W-:Y:S01]  /*13d0*/  SHF.R.S32.HI R155, RZ, 0x1f, R154.reuse ;  /* 0x0000001fff9b7819 */ /* 0x100fe2000001149a */
[C-C-:B------:R-:W-:Y:S01]  /*13e0*/  IMAD R161, R5.reuse, -0x10, -R154.reuse ;  /* 0xfffffff005a17824 */ /* 0x140fe200078e0a9a */
[----:B------:R-:W-:Y:S01]  /*13f0*/  LOP3.LUT R158, R158, 0x8, RZ, 0xc, !PT ;  /* 0x000000089e9e7812 */ /* 0x000fe200078e0cff */
[----:B------:R-:W-:Y:S01]  /*1400*/  IMAD.U32 R157, RZ, RZ, UR45 ;  /* 0x0000002dff9d7e24 */ /* 0x000fe2000f8e00ff */
[----:B------:R-:W-:Y:S01]  /*1410*/  LOP3.LUT R160, R160, 0x18, RZ, 0x3c, !PT ;  /* 0x00000018a0a07812 */ /* 0x000fe200078e3cff */
[----:B------:R-:W-:-:S04]  /*1420*/  IMAD.WIDE R154, R5, 0x10, R154 ;  /* 0x00000010059a7825 */ /* 0x000fc800078e029a */
[----:B------:R-:W-:Y:S02]  /*1430*/  VIADD R159, R157, UR42 ;  /* 0x0000002a9d9f7c36 */ /* 0x000fe40008000000 */
[----:B------:R-:W-:-:S07]  /*1440*/  VIADD R161, R161, UR4 ;  /* 0x00000004a1a17c36 */ /* 0x000fce0008000000 */
.L_x_290:
[----:B------:R-:W-:Y:S01]  /*1450*/  SHF.L.U32 R0, R173, 0x1f, RZ ;  /* 0x0000001fad007819 */ /* 0x000fe200000006ff */
[----:B------:R-:W-:Y:S02]  /*1460*/  ULDC UR4, c[0x0][0x28c] ;  /* 0x0000a30000047ab9 */ /* 0x000fe40000000800 */
[----:B------:R-:W-:Y:S01]  /*1470*/  ISETP.LT.AND P1, PT, RZ, UR4, PT ;  /* 0x00000004ff007c0c */ /* 0x000fe2000bf21270 */
[----:B------:R-:W1:Y:S02]  /*1480*/  SYNCS.PHASECHK.TRANS64.TRYWAIT P0, [R157+UR42], R0 ;  /* 0x000000009d0075a7 */ /* 0x000e64000800016a */
[----:B01-34-:R-:W-:Y:S10]  /*1490*/  @!P0 BRA `(.L_x_15) ;  /* 0x0000009c00d08947 */ /* 0x01bff40003800000 */
.L_x_313:
[----:B------:R-:W-:Y:S05]  /*14a0*/  @P1 BRA `(.L_x_16) ;  /* 0x0000000000401947 */ /* 0x000fea0003800000 */
[----:B-1----:R-:W-:Y:S01]  /*14b0*/  MOV R0, 0x0 ;  /* 0x0000000000007802 */ /* 0x002fe20000000f00 */
[----:B------:R-:W-:Y:S01]  /*14c0*/  ULDC.64 UR4, c[0x4][0x68] ;  /* 0x01001a0000047ab9 */ /* 0x000fe20000000a00 */
[----:B------:R-:W-:Y:S01]  /*14d0*/  ULDC.64 UR6, c[0x4][0x8] ;  /* 0x0100020000067ab9 */ /* 0x000fe20000000a00 */
[----:B------:R-:W-:Y:S01]  /*14e0*/  IMAD.U32 R4, RZ, RZ, UR4 ;  /* 0x00000004ff047e24 */ /* 0x000fe2000f8e00ff */
[----:B------:R1:W2:Y:S01]  /*14f0*/  LDC.64 R14, c[0x4][R0] ;  /* 0x01000000000e7b82 */ /* 0x0002a20000000a00 */
[----:B------:R-:W-:Y:S01]  /*1500*/  IMAD.U32 R5, RZ, RZ, UR5 ;  /* 0x00000005ff057e24 */ /* 0x000fe2000f8e00ff */
[----:B------:R-:W-:Y:S01]  /*1510*/  ULDC.64 UR4, c[0x4][0x70] ;  /* 0x01001c0000047ab9 */ /* 0x000fe20000000a00 */
[----:B------:R-:W-:Y:S02]  /*1520*/  IMAD.U32 R10, RZ, RZ, UR6 ;  /* 0x00000006ff0a7e24 */ /* 0x000fe4000f8e00ff */
[----:B------:R-:W-:Y:S02]  /*1530*/  IMAD.U32 R6, RZ, RZ, UR4 ;  /* 0x00000004ff067e24 */ /* 0x000fe4000f8e00ff */
[----:B------:R-:W-:-:S02]  /*1540*/  IMAD.U32 R7, RZ, RZ, UR5 ;  /* 0x00000005ff077e24 */ /* 0x000fc4000f8e00ff */
[----:B------:R-:W-:Y:S02]  /*1550*/  IMAD.U32 R11, RZ, RZ, UR7 ;  /* 0x00000007ff0b7e24 */ /* 0x000fe4000f8e00ff */
[----:B------:R-:W-:Y:S02]  /*1560*/  IMAD.MOV.U32 R8, RZ, RZ, 0x1e1 ;  /* 0x000001e1ff087424 */ /* 0x000fe400078e00ff */
[----:B0-----:R-:W-:Y:S02]  /*1570*/  IMAD.MOV.U32 R12, RZ, RZ, 0x1 ;  /* 0x00000001ff0c7424 */ /* 0x001fe400078e00ff */
[----:B-1----:R-:W-:-:S07]  /*1580*/  IMAD.MOV.U32 R13, RZ, RZ, RZ ;  /* 0x000000ffff0d7224 */ /* 0x002fce00078e00ff */
[----:B------:R-:W-:-:S07]  /*1590*/  LEPC R20, `(.L_x_16) ;  /* 0x000000001014794e */ /* 0x000fce0000000000 */
[----:B--2--5:R-:W-:Y:S05]  /*15a0*/  CALL.ABS.NOINC R14 ;  /* 0x000000000e007343 */ /* 0x024fea0003c00000 */
.L_x_16:
[----:B------:R-:W-:-:S13]  /*15b0*/  ISETP.NE.AND P0, PT, R172, 0x3, PT ;  /* 0x00000003ac00780c */ /* 0x000fda0003f05270 */
[----:B------:R-:W-:Y:S05]  /*15c0*/  @!P0 BRA `(.L_x_17) ;  /* 0x0000000000048947 */ /* 0x000fea0003800000 */
[----:B------:R-:W-:Y:S01]  /*15d0*/  BPT.TRAP 0x1 ;  /* 0x000000040000795c */ /* 0x000fe20000300000 */
.L_x_17:
[----:B------:R-:W-:Y:S02]  /*15e0*/  IMAD.U32 R3, RZ, RZ, UR38 ;  /* 0x00000026ff037e24 */ /* 0x000fe4000f8e00ff */
[----:B-1----:R-:W-:-:S03]  /*15f0*/  IMAD.U32 R0, RZ, RZ, UR39 ;  /* 0x00000027ff007e24 */ /* 0x002fc6000f8e00ff */
[----:B------:R-:W-:Y:S02]  /*1600*/  LEA R3, R3, UR41, 0x3 ;  /* 0x0000002903037c11 */ /* 0x000fe4000f8e18ff */
[----:B------:R-:W-:-:S04]  /*1610*/  SHF.L.U32 R0, R0, 0x1f, RZ ;  /* 0x0000001f00007819 */ /* 0x000fc800000006ff */
[----:B------:R1:W2:Y:S01]  /*1620*/  SYNCS.PHASECHK.TRANS64.TRYWAIT P1, [R3+URZ], R0 ;  /* 0x00000000030075a7 */ /* 0x0002a2000802017f */
[----:B------:R-:W-:Y:S05]  /*1630*/  @!P0 BRA `(.L_x_18) ;  /* 0x0000000000048947 */ /* 0x000fea0003800000 */
[----:B------:R-:W-:Y:S01]  /*1640*/  BPT.TRAP 0x1 ;  /* 0x000000040000795c */ /* 0x000fe20000300000 */
.L_x_18:
[----:B------:R-:W-:-:S05]  /*1650*/  IMAD.U32 R4, RZ, RZ, UR43 ;  /* 0x0000002bff047e24 */ /* 0x000fca000f8e00ff */
[----:B------:R-:W-:Y:S01]  /*1660*/  ISETP.GE.AND P2, PT, R4, 0x1, PT ;  /* 0x000000010400780c */ /* 0x000fe20003f46270 */
[----:B--2---:R-:W-:-:S12]  /*1670*/  @P1 BRA `(.L_x_19) ;  /* 0x0000000000081947 */ /* 0x004fd80003800000 */
[----:B------:R-:W2:Y:S02]  /*1680*/  SYNCS.PHASECHK.TRANS64.TRYWAIT P1, [R3+URZ], R0 ;  /* 0x00000000030075a7 */ /* 0x000ea4000802017f */
[----:B--2---:R-:W-:Y:S05]  /*1690*/  @!P1 BRA `(.L_x_20) ;  /* 0x0000009c00649947 */ /* 0x004fea0003800000 */
.L_x_19:
[----:B------:R-:W-:Y:S05]  /*16a0*/  WARPSYNC.ALL ;  /* 0x0000000000007948 */ /* 0x000fea0003800000 */
[----:B------:R-:W-:Y:S01]  /*16b0*/  UIADD3 UR4, UR41, 0x180, URZ ;  /* 0x0000018029047890 */ /* 0x000fe2000fffe03f */
[----:B------:R-:W-:Y:S01]  /*16c0*/  WARPGROUP.ARRIVE ;  /* 0x00000000000079c5 */ /* 0x000fe20000000000 */
[----:B------:R-:W-:Y:S02]  /*16d0*/  UIADD3 UR5, UR41, 0xa180, URZ ;  /* 0x0000a18029057890 */ /* 0x000fe4000fffe03f */
[----:B------:R-:W-:Y:S02]  /*16e0*/  USHF.R.U32.HI UR4, URZ, 0x4, UR4 ;  /* 0x000000043f047899 */ /* 0x000fe40008011604 */
[----:B------:R-:W-:-:S02]  /*16f0*/  USHF.R.U32.HI UR5, URZ, 0x4, UR5 ;  /* 0x000000043f057899 */ /* 0x000fc40008011605 */
[----:B------:R-:W-:Y:S02]  /*1700*/  ULOP3.LUT UR4, UR4, 0x3fff, URZ, 0xc0, !UPT ;  /* 0x00003fff04047892 */ /* 0x000fe4000f8ec03f */
[----:B------:R-:W-:Y:S02]  /*1710*/  ULOP3.LUT UR5, UR5, 0x3fff, URZ, 0xc0, !UPT ;  /* 0x00003fff05057892 */ /* 0x000fe4000f8ec03f */
[----:B------:R-:W-:Y:S02]  /*1720*/  ULOP3.LUT UR8, UR4, 0x10000, URZ, 0xfc, !UPT ;  /* 0x0001000004087892 */ /* 0x000fe4000f8efc3f */
[----:B------:R-:W-:Y:S02]  /*1730*/  ULOP3.LUT UR9, UR5, 0x10000, URZ, 0xfc, !UPT ;  /* 0x0001000005097892 */ /* 0x000fe4000f8efc3f */
[----:B------:R-:W-:Y:S02]  /*1740*/  ULEA UR10, UR38, UR8, 0x9 ;  /* 0x00000008260a7291 */ /* 0x000fe4000f8e483f */
[----:B------:R-:W-:Y:S01]  /*1750*/  ULEA UR11, UR38, UR9, 0xb ;  /* 0x00000009260b7291 */ /* 0x000fe2000f8e583f */
[----:B------:R-:W-:Y:S01]  /*1760*/  UMOV UR5, 0x40000040 ;  /* 0x4000004000057882 */ /* 0x000fe20000000000 */
[----:B------:R-:W-:-:S03]  /*1770*/  UMOV UR7, 0x40000040 ;  /* 0x4000004000077882 */ /* 0x000fc60000000000 */
[----:B------:R-:W-:Y:S02]  /*1780*/  UMOV UR4, UR10 ;  /* 0x0000000a00047c82 */ /* 0x000fe40008000000 */
[----:B------:R-:W-:Y:S02]  /*1790*/  UMOV UR6, UR11 ;  /* 0x0000000b00067c82 */ /* 0x000fe40008000000 */
[----:B------:R-:W-:Y:S01]  /*17a0*/  HGMMA.64x256x8.F32.TF32 R24, gdesc[UR4], RZ, !UPT, gsb0 ;  /* 0x07e00000041879f0 */ /* 0x000fe2000c0028ff */
[----:B------:R-:W-:Y:S02]  /*17b0*/  UIADD3 UR4, UR10, 0x2, URZ ;  /* 0x000000020a047890 */ /* 0x000fe4000fffe03f */
[----:B------:R-:W-:Y:S01]  /*17c0*/  UIADD3 UR6, UR11, 0x2, URZ ;  /* 0x000000020b067890 */ /* 0x000fe2000fffe03f */
[----:B------:R-:W-:Y:S01]  /*17d0*/  UMOV UR5, 0x40000040 ;  /* 0x4000004000057882 */ /* 0x000fe20000000000 */
[----:B------:R-:W-:Y:S01]  /*17e0*/  UMOV UR7, 0x40000040 ;  /* 0x4000004000077882 */ /* 0x000fe20000000000 */
[----:B------:R-:W-:-:S02]  /*17f0*/  WARPGROUP.DEPBAR.LE gsb0, 0x0 ;  /* 0x00008000000079c5 */ /* 0x000fc40000010000 */
[----:B------:R-:W-:-:S15]  /*1800*/  WARPGROUP.ARRIVE ;  /* 0x00000000000079c5 */ /* 0x000fde0000000000 */
[----:B------:R-:W-:-:S05]  /*1810*/  NOP ;  /* 0x0000000000007918 */ /* 0x000fca0000000000 */
[----:B------:R-:W-:Y:S01]  /*1820*/  HGMMA.64x256x8.F32.TF32 R24, gdesc[UR4], R24, gsb0 ;  /* 0x07e00000041879f0 */ /* 0x000fe20008002818 */
[----:B------:R-:W-:Y:S02]  /*1830*/  UIADD3 UR4, UR10, 0x4, URZ ;  /* 0x000000040a047890 */ /* 0x000fe4000fffe03f */
[----:B------:R-:W-:Y:S01]  /*1840*/  UIADD3 UR6, UR11, 0x4, URZ ;  /* 0x000000040b067890 */ /* 0x000fe2000fffe03f */
[----:B------:R-:W-:Y:S01]  /*1850*/  UMOV UR5, 0x40000040 ;  /* 0x4000004000057882 */ /* 0x000fe20000000000 */
[----:B------:R-:W-:Y:S01]  /*1860*/  UMOV UR7, 0x40000040 ;  /* 0x4000004000077882 */ /* 0x000fe20000000000 */
[----:B------:R-:W-:Y:S02]  /*1870*/  WARPGROUP.DEPBAR.LE gsb0, 0x0 ;  /* 0x00008000000079c5 */ /* 0x000fe40000010000 */
        /* <DEDUP_REMOVED lines=10> */
[----:B------:R-:W-:Y:S03]  /*1920*/  HGMMA.64x256x8.F32.TF32 R24, gdesc[UR4], R24, gsb0 ;  /* 0x07e00000041879f0 */ /* 0x000fe60008002818 */
[----:B------:R-:W-:Y:S02]  /*1930*/  WARPGROUP.DEPBAR.LE gsb0, 0x0 ;  /* 0x00008000000079c5 */ /* 0x000fe40000010000 */
[----:B------:R-:W-:Y:S05]  /*1940*/  @!P2 BRA `(.L_x_21) ;  /* 0x00000004001ca947 */ /* 0x000fea0003800000 */
[----:B------:R-:W-:Y:S01]  /*1950*/  UIADD3 UR4, UR38, 0x1, URZ ;  /* 0x0000000126047890 */ /* 0x000fe2000fffe03f */
[----:B-12---:R-:W-:Y:S01]  /*1960*/  IMAD.U32 R0, RZ, RZ, UR43 ;  /* 0x0000002bff007e24 */ /* 0x006fe2000f8e00ff */
[----:B------:R-:W-:Y:S02]  /*1970*/  UMOV UR11, UR38 ;  /* 0x00000026000b7c82 */ /* 0x000fe40008000000 */
[----:B------:R-:W-:-:S04]  /*1980*/  UISETP.NE.AND UP0, UPT, UR4, 0x5, UPT ;  /* 0x000000050400788c */ /* 0x000fc8000bf05270 */
[----:B------:R-:W-:Y:S02]  /*1990*/  USEL UR5, URZ, 0x1, UP0 ;  /* 0x000000013f057887 */ /* 0x000fe40008000000 */
[----:B------:R-:W-:Y:S02]  /*19a0*/  USEL UR10, UR4, URZ, UP0 ;  /* 0x0000003f040a7287 */ /* 0x000fe40008000000 */
[----:B------:R-:W-:-:S06]  /*19b0*/  ULOP3.LUT UR5, UR39, UR5, URZ, 0x3c, !UPT ;  /* 0x0000000527057292 */ /* 0x000fcc000f8e3c3f */
[----:B------:R-:W-:-:S07]  /*19c0*/  IMAD.U32 R5, RZ, RZ, UR5 ;  /* 0x00000005ff057e24 */ /* 0x000fce000f8e00ff */
.L_x_28:
[----:B-12---:R-:W-:Y:S05]  /*19d0*/  @!P0 BRA `(.L_x_22) ;  /* 0x0000000000048947 */ /* 0x006fea0003800000 */
[----:B------:R-:W-:Y:S01]  /*19e0*/  BPT.TRAP 0x1 ;  /* 0x000000040000795c */ /* 0x000fe20000300000 */
.L_x_22:
[----:B------:R-:W-:Y:S01]  /*19f0*/  ULEA UR4, UR10, UR41, 0x3 ;  /* 0x000000290a047291 */ /* 0x000fe2000f8e183f */
[----:B------:R-:W-:-:S08]  /*1a00*/  SHF.L.U32 R3, R5, 0x1f, RZ ;  /* 0x0000001f05037819 */ /* 0x000fd000000006ff */
[----:B------:R1:W2:Y:S01]  /*1a10*/  SYNCS.PHASECHK.TRANS64.TRYWAIT P1, [UR4], R3 ;  /* 0x00000003ff0075a7 */ /* 0x0002a20008020144 */
[----:B------:R-:W-:Y:S05]  /*1a20*/  @!P0 BRA `(.L_x_23) ;  /* 0x0000000000048947 */ /* 0x000fea0003800000 */
[----:B------:R-:W-:Y:S01]  /*1a30*/  BPT.TRAP 0x1 ;  /* 0x000000040000795c */ /* 0x000fe20000300000 */
.L_x_23:
[----:B--2---:R-:W-:Y:S05]  /*1a40*/  @P1 BRA `(.L_x_24) ;  /* 0x0000000000081947 */ /* 0x004fea0003800000 */
[----:B------:R-:W2:Y:S02]  /*1a50*/  SYNCS.PHASECHK.TRANS64.TRYWAIT P1, [UR4], R3 ;  /* 0x00000003ff0075a7 */ /* 0x000ea40008020144 */
[----:B--2---:R-:W-:Y:S05]  /*1a60*/  @!P1 BRA `(.L_x_25) ;  /* 0x0000009800849947 */ /* 0x004fea0003800000 */
.L_x_24:
[----:B------:R-:W-:Y:S01]  /*1a70*/  ULEA UR12, UR10, UR8, 0x9 ;  /* 0x000000080a0c7291 */ /* 0x000fe2000f8e483f */
[----:B------:R-:W-:Y:S01]  /*1a80*/  WARPGROUP.ARRIVE ;  /* 0x00000000000079c5 */ /* 0x000fe20000000000 */
[----:B------:R-:W-:Y:S01]  /*1a90*/  ULEA UR13, UR10, UR9, 0xb ;  /* 0x000000090a0d7291 */ /* 0x000fe2000f8e583f */
[----:B------:R-:W-:Y:S01]  /*1aa0*/  UMOV UR5, 0x40000040 ;  /* 0x4000004000057882 */ /* 0x000fe20000000000 */
[----:B------:R-:W-:-:S03]  /*1ab0*/  UMOV UR7, 0x40000040 ;  /* 0x4000004000077882 */ /* 0x000fc60000000000 */
[----:B------:R-:W-:Y:S02]  /*1ac0*/  UMOV UR4, UR12 ;  /* 0x0000000c00047c82 */ /* 0x000fe40008000000 */
[----:B------:R-:W-:Y:S02]  /*1ad0*/  UMOV UR6, UR13 ;  /* 0x0000000d00067c82 */ /* 0x000fe40008000000 */
[----:B------:R-:W-:Y:S01]  /*1ae0*/  HGMMA.64x256x8.F32.TF32 R24, gdesc[UR4], R24, gsb0 ;  /* 0x07e00000041879f0 */ /* 0x000fe20008002818 */
        /* <DEDUP_REMOVED lines=26> */
[----:B------:R-:W-:Y:S01]  /*1c90*/  BPT.TRAP 0x1 ;  /* 0x000000040000795c */ /* 0x000fe20000300000 */
.L_x_26:
[----:B------:R-:W-:Y:S01]  /*1ca0*/  ULEA UR4, UR11, UR41, 0x3 ;  /* 0x000000290b047291 */ /* 0x000fe2000f8e183f */
[----:B------:R-:W-:-:S03]  /*1cb0*/  ISETP.GT.U32.AND P1, PT, R16, 0x1, PT ;  /* 0x000000011000780c */ /* 0x000fc60003f24070 */
[----:B------:R-:W-:-:S04]  /*1cc0*/  UIADD3 UR4, UR4, 0x28, URZ ;  /* 0x0000002804047890 */ /* 0x000fc8000fffe03f */
[----:B------:R-:W-:-:S09]  /*1cd0*/  UPRMT UR4, URZ, 0x654, UR4 ;  /* 0x000006543f047896 */ /* 0x000fd20008000004 */
[----:B------:R-:W-:Y:S01]  /*1ce0*/  SYNCS.ARRIVE.TRANS64.RED.A1T0 RZ, [UR4], RZ ;  /* 0x000000ffffff79a7 */ /* 0x000fe20008100404 */
[----:B------:R-:W-:Y:S05]  /*1cf0*/  @P1 BRA `(.L_x_27) ;  /* 0x0000000000041947 */ /* 0x000fea0003800000 */
[----:B------:R-:W-:Y:S01]  /*1d00*/  BPT.TRAP 0x1 ;  /* 0x000000040000795c */ /* 0x000fe20000300000 */
.L_x_27:
[----:B------:R-:W-:Y:S01]  /*1d10*/  UIADD3 UR10, UR10, 0x1, URZ ;  /* 0x000000010a0a7890 */ /* 0x000fe2000fffe03f */
[C---:B------:R-:W-:Y:S01]  /*1d20*/  ISETP.GT.AND P1, PT, R0.reuse, 0x1, PT ;  /* 0x000000010000780c */ /* 0x040fe20003f24270 */
[----:B------:R-:W-:Y:S01]  /*1d30*/  UIADD3 UR11, UR11, 0x1, URZ ;  /* 0x000000010b0b7890 */ /* 0x000fe2000fffe03f */
[----:B------:R-:W-:Y:S01]  /*1d40*/  VIADD R0, R0, 0xffffffff ;  /* 0xffffffff00007836 */ /* 0x000fe20000000000 */
[----:B------:R-:W-:Y:S02]  /*1d50*/  UISETP.NE.AND UP0, UPT, UR10, 0x5, UPT ;  /* 0x000000050a00788c */ /* 0x000fe4000bf05270 */
[----:B------:R-:W-:Y:S02]  /*1d60*/  UISETP.NE.AND UP1, UPT, UR11, 0x5, UPT ;  /* 0x000000050b00788c */ /* 0x000fe4000bf25270 */
[----:B------:R-:W-:Y:S02]  /*1d70*/  USEL UR4, URZ, 0x1, UP0 ;  /* 0x000000013f047887 */ /* 0x000fe40008000000 */
[----:B------:R-:W-:-:S02]  /*1d80*/  USEL UR10, UR10, URZ, UP0 ;  /* 0x0000003f0a0a7287 */ /* 0x000fc40008000000 */
[----:B------:R-:W-:Y:S02]  /*1d90*/  USEL UR11, UR11, URZ, UP1 ;  /* 0x0000003f0b0b7287 */ /* 0x000fe40008800000 */
[----:B------:R-:W-:Y:S01]  /*1da0*/  LOP3.LUT R5, R5, UR4, RZ, 0x3c, !PT ;  /* 0x0000000405057c12 */ /* 0x000fe2000f8e3cff */
[----:B------:R-:W-:Y:S09]  /*1db0*/  @P1 BRA `(.L_x_28) ;  /* 0xfffffffc00041947 */ /* 0x000ff2000383ffff */
.L_x_21:
[----:B-12---:R-:W1:Y:S01]  /*1dc0*/  LDC R0, c[0x0][0x28c] ;  /* 0x0000a300ff007b82 */ /* 0x006e620000000800 */
[----:B------:R2:W-:Y:S01]  /*1dd0*/  SYNCS.ARRIVE.TRANS64.A1T0 RZ, [R158+UR45], RZ ;  /* 0x000000ff9eff79a7 */ /* 0x0005e2000810002d */
[----:B-1----:R-:W-:-:S13]  /*1de0*/  ISETP.GE.AND P1, PT, R0, 0x1, PT ;  /* 0x000000010000780c */ /* 0x002fda0003f26270 */
[----:B--2---:R-:W-:Y:S05]  /*1df0*/  @!P1 BRA `(.L_x_29) ;  /* 0x0000000000349947 */ /* 0x004fea0003800000 */
[----:B------:R-:W-:Y:S05]  /*1e00*/  @!P0 BRA `(.L_x_30) ;  /* 0x0000000000048947 */ /* 0x000fea0003800000 */
[----:B------:R-:W-:Y:S01]  /*1e10*/  BPT.TRAP 0x1 ;  /* 0x000000040000795c */ /* 0x000fe20000300000 */
.L_x_30:
[----:B------:R-:W-:Y:S01]  /*1e20*/  UIADD3 UR6, UR43, UR38, URZ ;  /* 0x000000262b067290 */ /* 0x000fe2000fffe03f */
[----:B------:R-:W-:-:S03]  /*1e30*/  ISETP.GT.U32.AND P0, PT, R16, 0x1, PT ;  /* 0x000000011000780c */ /* 0x000fc60003f04070 */
[----:B------:R-:W-:-:S04]  /*1e40*/  UIMAD.WIDE.U32 UR4, UR6, -0x33333333, URZ ;  /* 0xcccccccd060478a5 */ /* 0x000fc8000f8e003f */
[----:B------:R-:W-:-:S04]  /*1e50*/  USHF.R.U32.HI UR4, URZ, 0x2, UR5 ;  /* 0x000000023f047899 */ /* 0x000fc80008011605 */
[----:B------:R-:W-:-:S04]  /*1e60*/  UIMAD UR6, UR4, -0x5, UR6 ;  /* 0xfffffffb040678a4 */ /* 0x000fc8000f8e0206 */
[----:B------:R-:W-:-:S04]  /*1e70*/  ULEA UR6, UR6, UR41, 0x3 ;  /* 0x0000002906067291 */ /* 0x000fc8000f8e183f */
[----:B------:R-:W-:-:S04]  /*1e80*/  UIADD3 UR6, UR6, 0x28, URZ ;  /* 0x0000002806067890 */ /* 0x000fc8000fffe03f */
[----:B------:R-:W-:-:S09]  /*1e90*/  UPRMT UR6, URZ, 0x654, UR6 ;  /* 0x000006543f067896 */ /* 0x000fd20008000006 */
[----:B------:R-:W-:Y:S01]  /*1ea0*/  SYNCS.ARRIVE.TRANS64.RED.A1T0 RZ, [UR6], RZ ;  /* 0x000000ffffff79a7 */ /* 0x000fe20008100406 */
[----:B------:R-:W-:Y:S05]  /*1eb0*/  @P0 BRA `(.L_x_29) ;  /* 0x0000000000040947 */ /* 0x000fea0003800000 */
[----:B------:R-:W-:Y:S01]  /*1ec0*/  BPT.TRAP 0x1 ;  /* 0x000000040000795c */ /* 0x000fe20000300000 */
.L_x_29:
[----:B------:R-:W-:Y:S01]  /*1ed0*/  SHF.L.U32 R0, R173, 0x1f, RZ ;  /* 0x0000001fad007819 */ /* 0x000fe200000006ff */
[----:B------:R-:W-:Y:S01]  /*1ee0*/  UIADD3 UR38, UR44, UR38, URZ ;  /* 0x000000262c267290 */ /* 0x000fe2000fffe03f */
[----:B------:R-:W1:Y:S01]  /*1ef0*/  LDC R7, c[0x0][0x288] ;  /* 0x0000a200ff077b82 */ /* 0x000e620000000800 */
[----:B------:R-:W-:Y:S01]  /*1f00*/  UISETP.GE.U32.AND UP1, UPT, UR44, 0x5, UPT ;  /* 0x000000052c00788c */ /* 0x000fe2000bf26070 */
[----:B------:R-:W-:Y:S01]  /*1f10*/  IMAD.SHL.U32 R8, R156, 0x2, RZ ;  /* 0x000000029c087824 */ /* 0x000fe200078e00ff */
[----:B------:R-:W-:Y:S02]  /*1f20*/  UISETP.GT.U32.AND UP0, UPT, UR38, 0x4, UPT ;  /* 0x000000042600788c */ /* 0x000fe4000bf04070 */
[----:B------:R-:W-:Y:S02]  /*1f30*/  UIMAD.WIDE.U32 UR4, UR38, -0x33333333, URZ ;  /* 0xcccccccd260478a5 */ /* 0x000fe4000f8e003f */
[----:B------:R-:W-:Y:S01]  /*1f40*/  UISETP.LT.U32.AND UP0, UPT, UR44, 0x5, UP0 ;  /* 0x000000052c00788c */ /* 0x000fe20008701070 */
[----:B------:R-:W2:Y:S01]  /*1f50*/  SYNCS.PHASECHK.TRANS64.TRYWAIT P0, [R157+UR42+0x10], R0 ;  /* 0x000010009d0075a7 */ /* 0x000ea2000800016a */
[----:B------:R-:W-:Y:S01]  /*1f60*/  USHF.R.U32.HI UR4, URZ, 0x2, UR5 ;  /* 0x000000023f047899 */ /* 0x000fe20008011605 */
[----:B------:R-:W-:Y:S01]  /*1f70*/  SHF.R.S32.HI R9, RZ, 0x1f, R8 ;  /* 0x0000001fff097819 */ /* 0x000fe20000011408 */
[----:B------:R-:W-:-:S02]  /*1f80*/  USEL UR6, URZ, 0x1, !UP0 ;  /* 0x000000013f067887 */ /* 0x000fc4000c000000 */
[----:B------:R-:W-:Y:S02]  /*1f90*/  UIMAD UR38, UR4, -0x5, UR38 ;  /* 0xfffffffb042678a4 */ /* 0x000fe4000f8e0226 */
[----:B------:R-:W-:-:S04]  /*1fa0*/  ULOP3.LUT UR39, UR39, UR6, URZ, 0x3c, !UPT ;  /* 0x0000000627277292 */ /* 0x000fc8000f8e3c3f */
[----:B------:R-:W-:Y:S01]  /*1fb0*/  @UP1 ULOP3.LUT UR39, UR39, 0x1, UR4, 0x78, !UPT ;  /* 0x0000000127271892 */ /* 0x000fe2000f8e7804 */
[----:B-12---:R-:W-:Y:S11]  /*1fc0*/  @!P0 BRA `(.L_x_31) ;  /* 0x0000009400448947 */ /* 0x006ff60003800000 */
.L_x_314:
[----:B------:R-:W-:Y:S01]  /*1fd0*/  IMAD.SHL.U32 R6, R19, 0x40, RZ ;  /* 0x0000004013067824 */ /* 0x000fe200078e00ff */
[----:B------:R-:W-:Y:S01]  /*1fe0*/  ULDC UR6, c[0x0][0x284] ;  /* 0x0000a10000067ab9 */ /* 0x000fe20000000800 */
[----:B0-----:R-:W-:Y:S01]  /*1ff0*/  IMAD.SHL.U32 R12, R22, 0x100, RZ ;  /* 0x00000100160c7824 */ /* 0x001fe200078e00ff */
[----:B------:R-:W-:Y:S01]  /*2000*/  SHF.R.S32.HI R167, RZ, 0x1f, R2 ;  /* 0x0000001fffa77819 */ /* 0x000fe20000011402 */
[----:B------:R-:W-:Y:S01]  /*2010*/  ULDC.64 UR4, c[0x0][0x5d0] ;  /* 0x0001740000047ab9 */ /* 0x000fe20000000a00 */
[----:B------:R-:W-:Y:S01]  /*2020*/  ISETP.GE.AND P0, PT, R6, UR6, PT ;  /* 0x0000000606007c0c */ /* 0x000fe2000bf06270 */
[----:B------:R-:W-:Y:S01]  /*2030*/  IMAD.WIDE.U32 R4, R2, UR4, R8 ;  /* 0x0000000402047c25 */ /* 0x000fe2000f8e0008 */
[----:B------:R-:W-:Y:S02]  /*2040*/  SHF.R.S32.HI R13, RZ, 0x1f, R12 ;  /* 0x0000001fff0d7819 */ /* 0x000fe4000001140c */
[C---:B------:R-:W-:Y:S01]  /*2050*/  ISETP.GE.OR P0, PT, R12.reuse, R7, P0 ;  /* 0x000000070c00720c */ /* 0x040fe20000706670 */
[----:B------:R-:W-:Y:S01]  /*2060*/  IMAD R3, R167, UR4, RZ ;  /* 0x00000004a7037c24 */ /* 0x000fe2000f8e02ff */
[----:B------:R-:W-:-:S03]  /*2070*/  IADD3 R164, P1, R12, R4, RZ ;  /* 0x000000040ca47210 */ /* 0x000fc60007f3e0ff */
[----:B------:R-:W-:-:S05]  /*2080*/  IMAD R3, R2, UR5, R3 ;  /* 0x0000000502037c24 */ /* 0x000fca000f8e0203 */
[----:B------:R-:W-:-:S03]  /*2090*/  IADD3.X R165, R13, R5, R3, P1, !PT ;  /* 0x000000050da57210 */ /* 0x000fc60000ffe403 */
[----:B------:R-:W-:Y:S05]  /*20a0*/  @P0 BRA `(.L_x_32) ;  /* 0x0000007c00000947 */ /* 0x000fea0003800000 */
[----:B------:R-:W0:Y:S01]  /*20b0*/  LDC.64 R10, c[0x0][0x5c8] ;  /* 0x00017200ff0a7b82 */ /* 0x000e220000000a00 */
[----:B-----5:R-:W-:Y:S01]  /*20c0*/  FSETP.NEU.AND P0, PT, R152, RZ, PT ;  /* 0x000000ff9800720b */ /* 0x020fe20003f0d000 */
[----:B------:R-:W-:Y:S01]  /*20d0*/  IMAD R3, R156, -0x2, R7 ;  /* 0xfffffffe9c037824 */ /* 0x000fe200078e0207 */
[----:B------:R-:W-:Y:S01]  /*20e0*/  BSSY B0, `(.L_x_32) ;  /* 0x00007bc000007945 */ /* 0x000fe20003800000 */
[----:B------:R-:W-:-:S04]  /*20f0*/  IMAD.WIDE R162, R19, 0x40, R154 ;  /* 0x0000004013a27825 */ /* 0x000fc800078e029a */
[----:B-1----:R-:W-:Y:S02]  /*2100*/  IMAD.IADD R0, R3, 0x1, -R12 ;  /* 0x0000000103007824 */ /* 0x002fe400078e0a0c */
[----:B------:R-:W-:-:S03]  /*2110*/  IMAD.IADD R3, R161, 0x1, -R6 ;  /* 0x00000001a1037824 */ /* 0x000fc600078e0a06 */
[----:B------:R-:W-:-:S04]  /*2120*/  ISETP.GT.AND P1, PT, R0, RZ, PT ;  /* 0x000000ff0000720c */ /* 0x000fc80003f24270 */
[----:B------:R-:W-:Y:S01]  /*2130*/  ISETP.GT.AND P2, PT, R3, RZ, P1 ;  /* 0x000000ff0300720c */ /* 0x000fe20000f44270 */
[-C--:B0-----:R-:W-:Y:S02]  /*2140*/  IMAD R4, R163, R10.reuse, RZ ;  /* 0x0000000aa3047224 */ /* 0x081fe400078e02ff */
[----:B------:R-:W-:-:S04]  /*2150*/  IMAD.WIDE.U32 R164, R162, R10, R164 ;  /* 0x0000000aa2a47225 */ /* 0x000fc800078e00a4 */
[----:B------:R-:W-:-:S04]  /*2160*/  IMAD R5, R162, R11, R4 ;  /* 0x0000000ba2057224 */ /* 0x000fc800078e0204 */
[----:B------:R-:W-:Y:S01]  /*2170*/  IMAD.IADD R177, R165, 0x1, R5 ;  /* 0x00000001a5b17824 */ /* 0x000fe200078e0205 */
[----:B------:R-:W-:Y:S06]  /*2180*/  @!P0 BRA `(.L_x_33) ;  /* 0x0000005400948947 */ /* 0x000fec0003800000 */
[----:B------:R-:W0:Y:S01]  /*2190*/  LDC.64 R20, c[0x0][0x5b8] ;  /* 0x00016e00ff147b82 */ /* 0x000e220000000a00 */
[----:B------:R-:W-:-:S07]  /*21a0*/  ULDC.64 UR4, c[0x0][0x5c0] ;  /* 0x0001700000047ab9 */ /* 0x000fce0000000a00 */
[----:B------:R-:W1:Y:S08]  /*21b0*/  LDC.64 R174, c[0x0][0x5b0] ;  /* 0x00016c00ffae7b82 */ /* 0x000e700000000a00 */
[----:B------:R-:W2:Y:S01]  /*21c0*/  LDC.64 R14, c[0x0][0x5a8] ;  /* 0x00016a00ff0e7b82 */ /* 0x000ea20000000a00 */
[-C--:B0-----:R-:W-:Y:S02]  /*21d0*/  IMAD R6, R167, R20.reuse, RZ ;  /* 0x00000014a7067224 */ /* 0x081fe400078e02ff */
[----:B------:R-:W-:-:S04]  /*21e0*/  IMAD.WIDE.U32 R4, R2, R20, R8 ;  /* 0x0000001402047225 */ /* 0x000fc800078e0008 */
[----:B------:R-:W-:Y:S01]  /*21f0*/  IMAD R165, R2, R21, R6 ;  /* 0x0000001502a57224 */ /* 0x000fe200078e0206 */
[----:B------:R-:W-:Y:S01]  /*2200*/  IADD3 R166, P0, R12, R4, RZ ;  /* 0x000000040ca67210 */ /* 0x000fe20007f1e0ff */
[----:B-1----:R-:W-:-:S03]  /*2210*/  IMAD R4, R163, R174, RZ ;  /* 0x000000aea3047224 */ /* 0x002fc600078e02ff */
[----:B------:R-:W-:Y:S01]  /*2220*/  IADD3.X R167, R13, R5, R165, P0, !PT ;  /* 0x000000050da77210 */ /* 0x000fe200007fe4a5 */
[C---:B------:R-:W-:Y:S02]  /*2230*/  IMAD R163, R162.reuse, R175, R4 ;  /* 0x000000afa2a37224 */ /* 0x040fe400078e0204 */
[----:B------:R-:W-:-:S04]  /*2240*/  IMAD.WIDE.U32 R4, R162, R174, R166 ;  /* 0x000000aea2047225 */ /* 0x000fc800078e00a6 */
[----:B------:R-:W-:Y:S01]  /*2250*/  IMAD.IADD R5, R5, 0x1, R163 ;  /* 0x0000000105057824 */ /* 0x000fe200078e02a3 */
[----:B--2---:R-:W-:-:S04]  /*2260*/  LEA R6, P0, R4, R14, 0x2 ;  /* 0x0000000e04067211 */ /* 0x004fc800078010ff */
[----:B------:R-:W-:-:S05]  /*2270*/  LEA.HI.X R7, R4, R15, R5, 0x2, P0 ;  /* 0x0000000f04077211 */ /* 0x000fca00000f1405 */
[----:B------:R0:W2:Y:S01]  /*2280*/  @P2 LDG.E.LTC128B R19, desc[UR36][R6.64] ;  /* 0x0000002406132981 */ /* 0x0000a2000c1e1920 */
[----:B------:R-:W-:Y:S01]  /*2290*/  IMAD.WIDE.U32 R4, R162, R174, R12 ;  /* 0x000000aea2047225 */ /* 0x000fe200078e000c */
[C---:B------:R-:W-:Y:S01]  /*22a0*/  SHF.L.U64.HI R171, R174.reuse, 0x3, R175 ;  /* 0x00000003aeab7819 */ /* 0x040fe200000102af */
[----:B------:R-:W-:Y:S02]  /*22b0*/  BSSY B1, `(.L_x_34) ;  /* 0x0000014000017945 */ /* 0x000fe40003800000 */
[----:B------:R-:W-:Y:S01]  /*22c0*/  IMAD.SHL.U32 R170, R174, 0x8, RZ ;  /* 0x00000008aeaa7824 */ /* 0x000fe200078e00ff */
[----:B------:R-:W-:Y:S02]  /*22d0*/  IADD3 R168, P0, R8, R4, RZ ;  /* 0x0000000408a87210 */ /* 0x000fe40007f1e0ff */
[----:B------:R-:W-:Y:S01]  /*22e0*/  LEA R4, P3, R164, UR4, 0x2 ;  /* 0x00000004a4047c11 */ /* 0x000fe2000f8610ff */
[----:B------:R-:W-:Y:S01]  /*22f0*/  IMAD.WIDE.U32 R170, R162, R174, R170 ;  /* 0x000000aea2aa7225 */ /* 0x000fe200078e00aa */
[----:B------:R-:W-:-:S02]  /*2300*/  IADD3.X R169, R9, R163, R5, P0, !PT ;  /* 0x000000a309a97210 */ /* 0x000fc400007fe405 */
[----:B------:R-:W-:Y:S02]  /*2310*/  LEA.HI.X R5, R164, UR5, R177, 0x2, P3 ;  /* 0x00000005a4057c11 */ /* 0x000fe400098f14b1 */
[----:B------:R-:W-:Y:S01]  /*2320*/  ISETP.GT.AND P0, PT, R0, 0x1, PT ;  /* 0x000000010000780c */ /* 0x000fe20003f04270 */
[----:B------:R-:W-:-:S03]  /*2330*/  IMAD.WIDE.U32 R168, R2, R20, R168 ;  /* 0x0000001402a87225 */ /* 0x000fc600078e00a8 */
[----:B------:R-:W-:Y:S01]  /*2340*/  ISETP.GT.AND P3, PT, R3, RZ, P0 ;  /* 0x000000ff0300720c */ /* 0x000fe20000764270 */
[----:B0-----:R-:W-:Y:S01]  /*2350*/  IMAD.IADD R7, R165, 0x1, R169 ;  /* 0x00000001a5077824 */ /* 0x001fe200078e02a9 */
[----:B------:R-:W-:-:S04]  /*2360*/  LEA R6, P4, R168, R14, 0x2 ;  /* 0x0000000ea8067211 */ /* 0x000fc800078810ff */
[----:B------:R-:W-:Y:S02]  /*2370*/  LEA.HI.X R7, R168, R15, R7, 0x2, P4 ;  /* 0x0000000fa8077211 */ /* 0x000fe400020f1407 */
[----:B--2---:R-:W-:-:S05]  /*2380*/  LOP3.LUT R21, R19, 0xffffe000, RZ, 0xc0, !PT ;  /* 0xffffe00013157812 */ /* 0x004fca00078ec0ff */
[----:B------:R-:W-:-:S04]  /*2390*/  FMUL R21, R21, R152 ;  /* 0x0000009815157220 */ /* 0x000fc80000400000 */
[----:B------:R-:W-:-:S05]  /*23a0*/  FFMA R21, R24, R153, R21 ;  /* 0x0000009918157223 */ /* 0x000fca0000000015 */
[----:B------:R-:W-:-:S05]  /*23b0*/  F2FP.TF32.F32.PACK_B R21, R21 ;  /* 0x00000015ff15723e */ /* 0x000fca00024050ff */
[----:B------:R0:W-:Y:S01]  /*23c0*/  @P2 STG.E desc[UR36][R4.64], R21 ;  /* 0x0000001504002986 */ /* 0x0001e2000c101924 */
[----:B------:R-:W-:Y:S05]  /*23d0*/  @!P3 BRA `(.L_x_35) ;  /* 0x000000000004b947 */ /* 0x000fea0003800000 */
[----:B------:R1:W5:Y:S02]  /*23e0*/  LDG.E.LTC128B R19, desc[UR36][R6.64+0x4] ;  /* 0x0000042406137981 */ /* 0x000364000c1e1920 */
.L_x_35:
[----:B------:R-:W-:Y:S05]  /*23f0*/  BSYNC B1 ;  /* 0x0000000000017941 */ /* 0x000fea0003800000 */
.L_x_34:
[----:B0----5:R-:W-:Y:S01]  /*2400*/  LOP3.LUT R21, R19, 0xffffe000, RZ, 0xc0, !PT ;  /* 0xffffe00013157812 */ /* 0x021fe200078ec0ff */
[----:B------:R-:W-:Y:S01]  /*2410*/  IMAD.IADD R169, R163, 0x1, R171 ;  /* 0x00000001a3a97824 */ /* 0x000fe200078e02ab */
[----:B------:R-:W-:Y:S02]  /*2420*/  IADD3 R162, P2, R166, R170, RZ ;  /* 0x000000aaa6a27210 */ /* 0x000fe40007f5e0ff */
[----:B------:R-:W-:Y:S01]  /*2430*/  ISETP.GT.AND P1, PT, R3, 0x8, P1 ;  /* 0x000000080300780c */ /* 0x000fe20000f24270 */
[----:B------:R-:W-:Y:S02]  /*2440*/  FMUL R22, R21, R152 ;  /* 0x0000009815167220 */ /* 0x000fe40000400000 */
[----:B------:R-:W-:Y:S01]  /*2450*/  IMAD.X R166, R169, 0x1, R167, P2 ;  /* 0x00000001a9a67824 */ /* 0x000fe200010e06a7 */
[----:B------:R-:W-:Y:S01]  /*2460*/  LEA R24, P2, R162, R14, 0x2 ;  /* 0x0000000ea2187211 */ /* 0x000fe200078410ff */
[----:B------:R-:W-:-:S03]  /*2470*/  FFMA R163, R25, R153, R22 ;  /* 0x0000009919a37223 */ /* 0x000fc60000000016 */
[----:B------:R-:W-:Y:S02]  /*2480*/  LEA.HI.X R25, R162, R15, R166, 0x2, P2 ;  /* 0x0000000fa2197211 */ /* 0x000fe400010f14a6 */
[----:B------:R-:W-:-:S05]  /*2490*/  F2FP.TF32.F32.PACK_B R163, R163 ;  /* 0x000000a3ffa3723e */ /* 0x000fca00024050ff */
[----:B------:R0:W-:Y:S04]  /*24a0*/  @P3 STG.E desc[UR36][R4.64+0x4], R163 ;  /* 0x000004a304003986 */ /* 0x0001e8000c101924 */
[----:B------:R-:W2:Y:S01]  /*24b0*/  @P1 LDG.E.LTC128B R19, desc[UR36][R24.64] ;  /* 0x0000002418131981 */ /* 0x000ea2000c1e1920 */
[----:B------:R-:W-:Y:S01]  /*24c0*/  IADD3 R8, P2, P3, R8, R170, R12 ;  /* 0x000000aa08087210 */ /* 0x000fe20007b5e00c */
[----:B------:R-:W-:Y:S01]  /*24d0*/  BSSY B1, `(.L_x_36) ;  /* 0x0000011000017945 */ /* 0x000fe20003800000 */
[C---:B------:R-:W-:Y:S02]  /*24e0*/  SHF.L.U64.HI R11, R10.reuse, 0x5, R11 ;  /* 0x000000050a0b7819 */ /* 0x040fe4000001020b */
[----:B------:R-:W-:Y:S02]  /*24f0*/  IADD3.X R9, R9, R169, R13, P2, P3 ;  /* 0x000000a909097210 */ /* 0x000fe400017e640d */
[----:B------:R-:W-:-:S02]  /*2500*/  LEA R10, P2, R10, R4, 0x5 ;  /* 0x000000040a0a7211 */ /* 0x000fc400078428ff */
[----:B------:R-:W-:Y:S01]  /*2510*/  ISETP.GT.AND P0, PT, R3, 0x8, P0 ;  /* 0x000000080300780c */ /* 0x000fe20000704270 */
[----:B------:R-:W-:-:S04]  /*2520*/  IMAD.WIDE.U32 R20, R2, R20, R8 ;  /* 0x0000001402147225 */ /* 0x000fc800078e0008 */
[----:B------:R-:W-:Y:S01]  /*2530*/  IMAD.X R11, R11, 0x1, R5, P2 ;  /* 0x000000010b0b7824 */ /* 0x000fe200010e0605 */
[----:B------:R-:W-:Y:S01]  /*2540*/  LEA R8, P3, R20, R14, 0x2 ;  /* 0x0000000e14087211 */ /* 0x000fe200078610ff */
[----:B------:R-:W-:-:S05]  /*2550*/  IMAD.IADD R2, R165, 0x1, R21 ;  /* 0x00000001a5027824 */ /* 0x000fca00078e0215 */
        /* <DEDUP_REMOVED lines=8> */
.L_x_37:
[----:B------:R-:W-:Y:S05]  /*25e0*/  BSYNC B1 ;  /* 0x0000000000017941 */ /* 0x000fea0003800000 */
.L_x_36:
[----:B0----5:R-:W-:Y:S01]  /*25f0*/  LOP3.LUT R13, R19, 0xffffe000, RZ, 0xc0, !PT ;  /* 0xffffe000130d7812 */ /* 0x021fe200078ec0ff */
[----:B------:R-:W-:Y:S01]  /*2600*/  BSSY B1, `(.L_x_38) ;  /* 0x0000009000017945 */ /* 0x000fe20003800000 */
[----:B------:R-:W-:-:S03]  /*2610*/  ISETP.GT.AND P1, PT, R0, 0x8, PT ;  /* 0x000000080000780c */ /* 0x000fc60003f24270 */
[----:B------:R-:W-:Y:S01]  /*2620*/  FMUL R2, R13, R152 ;  /* 0x000000980d027220 */ /* 0x000fe20000400000 */
[----:B------:R-:W-:-:S03]  /*2630*/  ISETP.GT.AND P2, PT, R3, RZ, P1 ;  /* 0x000000ff0300720c */ /* 0x000fc60000f44270 */
[----:B------:R-:W-:-:S05]  /*2640*/  FFMA R27, R27, R153, R2 ;  /* 0x000000991b1b7223 */ /* 0x000fca0000000002 */
[----:B------:R-:W-:-:S05]  /*2650*/  F2FP.TF32.F32.PACK_B R27, R27 ;  /* 0x0000001bff1b723e */ /* 0x000fca00024050ff */
[----:B------:R0:W-:Y:S01]  /*2660*/  @P0 STG.E desc[UR36][R10.64+0x4], R27 ;  /* 0x0000041b0a000986 */ /* 0x0001e2000c101924 */
[----:B------:R-:W-:Y:S05]  /*2670*/  @!P2 BRA `(.L_x_39) ;  /* 0x000000000004a947 */ /* 0x000fea0003800000 */
[----:B------:R3:W5:Y:S02]  /*2680*/  LDG.E.LTC128B R19, desc[UR36][R6.64+0x20] ;  /* 0x0000202406137981 */ /* 0x000764000c1e1920 */
.L_x_39:
[----:B------:R-:W-:Y:S05]  /*2690*/  BSYNC B1 ;  /* 0x0000000000017941 */ /* 0x000fea0003800000 */
.L_x_38:
[----:B-----5:R-:W-:Y:S01]  /*26a0*/  LOP3.LUT R13, R19, 0xffffe000, RZ, 0xc0, !PT ;  /* 0xffffe000130d7812 */ /* 0x020fe200078ec0ff */
        /* <DEDUP_REMOVED lines=9> */
.L_x_41:
[----:B------:R-:W-:Y:S05]  /*2740*/  BSYNC B1 ;  /* 0x0000000000017941 */ /* 0x000fea0003800000 */
.L_x_40:
[----:B----45:R-:W-:Y:S01]  /*2750*/  LOP3.LUT R13, R19, 0xffffe000, RZ, 0xc0, !PT ;  /* 0xffffe000130d7812 */ /* 0x030fe200078ec0ff */
[----:B------:R-:W-:Y:S01]  /*2760*/  BSSY B1, `(.L_x_42) ;  /* 0x0000008000017945 */ /* 0x000fe20003800000 */
[----:B------:R-:W-:-:S03]  /*2770*/  ISETP.GT.AND P1, PT, R3, 0x8, P1 ;  /* 0x000000080300780c */ /* 0x000fc60000f24270 */
[----:B------:R-:W-:-:S04]  /*2780*/  FMUL R2, R13, R152 ;  /* 0x000000980d027220 */ /* 0x000fc80000400000 */
[----:B------:R-:W-:-:S05]  /*2790*/  FFMA R29, R29, R153, R2 ;  /* 0x000000991d1d7223 */ /* 0x000fca0000000002 */
[----:B------:R-:W-:-:S05]  /*27a0*/  F2FP.TF32.F32.PACK_B R29, R29 ;  /* 0x0000001dff1d723e */ /* 0x000fca00024050ff */
[----:B------:R4:W-:Y:S01]  /*27b0*/  @P3 STG.E desc[UR36][R4.64+0x24], R29 ;  /* 0x0000241d04003986 */ /* 0x0009e2000c101924 */
[----:B------:R-:W-:Y:S05]  /*27c0*/  @!P1 BRA `(.L_x_43) ;  /* 0x0000000000049947 */ /* 0x000fea0003800000 */
[----:B------:R0:W5:Y:S02]  /*27d0*/  LDG.E.LTC128B R19, desc[UR36][R8.64+0x20] ;  /* 0x0000202408137981 */ /* 0x000164000c1e1920 */
.L_x_43:
[----:B------:R-:W-:Y:S05]  /*27e0*/  BSYNC B1 ;  /* 0x0000000000017941 */ /* 0x000fea0003800000 */
.L_x_42:
[----:B-----5:R-:W-:Y:S01]  /*27f0*/  LOP3.LUT R13, R19, 0xffffe000, RZ, 0xc0, !PT ;  /* 0xffffe000130d7812 */ /* 0x020fe200078ec0ff */
        /* <DEDUP_REMOVED lines=8> */
.L_x_45:
[----:B------:R-:W-:Y:S05]  /*2880*/  BSYNC B1 ;  /* 0x0000000000017941 */ /* 0x000fea0003800000 */
.L_x_44:
        /* <DEDUP_REMOVED lines=10> */
.L_x_47:
[----:B------:R-:W-:Y:S05]  /*2930*/  BSYNC B1 ;  /* 0x0000000000017941 */ /* 0x000fea0003800000 */
.L_x_46:
        /* <DEDUP_REMOVED lines=10> */
.L_x_49:
[----:B------:R-:W-:Y:S05]  /*29e0*/  BSYNC B1 ;  /* 0x0000000000017941 */ /* 0x000fea0003800000 */
.L_x_48:
[----:B0----5:R-:W-:Y:S01]  /*29f0*/  LOP3.LUT R13, R19, 0xffffe000, RZ, 0xc0, !PT ;  /* 0xffffe000130d7812 */ /* 0x021fe200078ec0ff */
        /* <DEDUP_REMOVED lines=8> */
.L_x_51:
[----:B------:R-:W-:Y:S05]  /*2a80*/  BSYNC B1 ;  /* 0x0000000000017941 */ /* 0x000fea0003800000 */
.L_x_50:
        /* <DEDUP_REMOVED lines=9> */
.L_x_53:
[----:B------:R-:W-:Y:S05]  /*2b20*/  BSYNC B1 ;  /* 0x0000000000017941 */ /* 0x000fea0003800000 */
.L_x_52:
        /* <DEDUP_REMOVED lines=10> */
.L_x_55:
[----:B------:R-:W-:Y:S05]  /*2bd0*/  BSYNC B1 ;  /* 0x0000000000017941 */ /* 0x000fea0003800000 */
.L_x_54:
        /* <DEDUP_REMOVED lines=10> */
.L_x_57:
[----:B------:R-:W-:Y:S05]  /*2c80*/  BSYNC B1 ;  /* 0x0000000000017941 */ /* 0x000fea0003800000 */
.L_x_56:
        /* <DEDUP_REMOVED lines=9> */
.L_x_59:
[----:B------:R-:W-:Y:S05]  /*2d20*/  BSYNC B1 ;  /* 0x0000000000017941 */ /* 0x000fea0003800000 */
.L_x_58:
        /* <DEDUP_REMOVED lines=9> */
.L_x_61:
[----:B------:R-:W-:Y:S05]  /*2dc0*/  BSYNC B1 ;  /* 0x0000000000017941 */ /* 0x000fea0003800000 */
.L_x_60:
        /* <DEDUP_REMOVED lines=10> */
.L_x_63:
[----:B------:R-:W-:Y:S05]  /*2e70*/  BSYNC B1 ;  /* 0x0000000000017941 */ /* 0x000fea0003800000 */
.L_x_62:
        /* <DEDUP_REMOVED lines=10> */
.L_x_65:
[----:B------:R-:W-:Y:S05]  /*2f20*/  BSYNC B1 ;  /* 0x0000000000017941 */ /* 0x000fea0003800000 */
.L_x_64:
        /* <DEDUP_REMOVED lines=9> */
.L_x_67:
[----:B------:R-:W-:Y:S05]  /*2fc0*/  BSYNC B1 ;  /* 0x0000000000017941 */ /* 0x000fea0003800000 */
.L_x_66:
        /* <DEDUP_REMOVED lines=9> */
.L_x_69:
[----:B------:R-:W-:Y:S05]  /*3060*/  BSYNC B1 ;  /* 0x0000000000017941 */ /* 0x000fea0003800000 */
.L_x_68:
        /* <DEDUP_REMOVED lines=10> */
.L_x_71:
[----:B------:R-:W-:Y:S05]  /*3110*/  BSYNC B1 ;  /* 0x0000000000017941 */ /* 0x000fea0003800000 */
.L_x_70:
        /* <DEDUP_REMOVED lines=10> */
.L_x_73:
[----:B------:R-:W-:Y:S05]  /*31c0*/  BSYNC B1 ;  /* 0x0000000000017941 */ /* 0x000fea0003800000 */
.L_x_72:
        /* <DEDUP_REMOVED lines=9> */
.L_x_75:
[----:B------:R-:W-:Y:S05]  /*3260*/  BSYNC B1 ;  /* 0x0000000000017941 */ /* 0x000fea0003800000 */
.L_x_74:
        /* <DEDUP_REMOVED lines=9> */
.L_x_77:
[----:B------:R-:W-:Y:S05]  /*3300*/  BSYNC B1 ;  /* 0x0000000000017941 */ /* 0x000fea0003800000 */
.L_x_76:
        /* <DEDUP_REMOVED lines=10> */
.L_x_79:
[----:B------:R-:W-:Y:S05]  /*33b0*/  BSYNC B1 ;  /* 0x0000000000017941 */ /* 0x000fea0003800000 */
.L_x_78:
        /* <DEDUP_REMOVED lines=10> */
.L_x_81:
[----:B------:R-:W-:Y:S05]  /*3460*/  BSYNC B1 ;  /* 0x0000000000017941 */ /* 0x000fea0003800000 */
.L_x_80:
        /* <DEDUP_REMOVED lines=9> */
.L_x_83:
[----:B------:R-:W-:Y:S05]  /*3500*/  BSYNC B1 ;  /* 0x0000000000017941 */ /* 0x000fea0003800000 */
.L_x_82:
        /* <DEDUP_REMOVED lines=9> */
.L_x_85:
[----:B------:R-:W-:Y:S05]  /*35a0*/  BSYNC B1 ;  /* 0x0000000000017941 */ /* 0x000fea0003800000 */
.L_x_84:
        /* <DEDUP_REMOVED lines=10> */
.L_x_87:
[----:B------:R-:W-:Y:S05]  /*3650*/  BSYNC B1 ;  /* 0x0000000000017941 */ /* 0x000fea0003800000 */
.L_x_86:
        /* <DEDUP_REMOVED lines=10> */
.L_x_89:
[----:B------:R-:W-:Y:S05]  /*3700*/  BSYNC B1 ;  /* 0x0000000000017941 */ /* 0x000fea0003800000 */
.L_x_88:
        /* <DEDUP_REMOVED lines=9> */
.L_x_91:
[----:B------:R-:W-:Y:S05]  /*37a0*/  BSYNC B1 ;  /* 0x0000000000017941 */ /* 0x000fea0003800000 */
.L_x_90:
        /* <DEDUP_REMOVED lines=9> */
.L_x_93:
[----:B------:R-:W-:Y:S05]  /*3840*/  BSYNC B1 ;  /* 0x0000000000017941 */ /* 0x000fea0003800000 */
.L_x_92:
        /* <DEDUP_REMOVED lines=10> */
.L_x_95:
[----:B------:R-:W-:Y:S05]  /*38f0*/  BSYNC B1 ;  /* 0x0000000000017941 */ /* 0x000fea0003800000 */
.L_x_94:
        /* <DEDUP_REMOVED lines=10> */
.L_x_97:
[----:B------:R-:W-:Y:S05]  /*39a0*/  BSYNC B1 ;  /* 0x0000000000017941 */ /* 0x000fea0003800000 */
.L_x_96:
        /* <DEDUP_REMOVED lines=9> */
.L_x_99:
[----:B------:R-:W-:Y:S05]  /*3a40*/  BSYNC B1 ;  /* 0x0000000000017941 */ /* 0x000fea0003800000 */
.L_x_98:
        /* <DEDUP_REMOVED lines=9> */
.L_x_101:
[----:B------:R-:W-:Y:S05]  /*3ae0*/  BSYNC B1 ;  /* 0x0000000000017941 */ /* 0x000fea0003800000 */
.L_x_100:
        /* <DEDUP_REMOVED lines=10> */
.L_x_103:
[----:B------:R-:W-:Y:S05]  /*3b90*/  BSYNC B1 ;  /* 0x0000000000017941 */ /* 0x000fea0003800000 */
.L_x_102:
        /* <DEDUP_REMOVED lines=10> */
.L_x_105:
[----:B------:R-:W-:Y:S05]  /*3c40*/  BSYNC B1 ;  /* 0x0000000000017941 */ /* 0x000fea0003800000 */
.L_x_104:
        /* <DEDUP_REMOVED lines=9> */
.L_x_107:
[----:B------:R-:W-:Y:S05]  /*3ce0*/  BSYNC B1 ;  /* 0x0000000000017941 */ /* 0x000fea0003800000 */
.L_x_106:
        /* <DEDUP_REMOVED lines=9> */
.L_x_109:
[----:B------:R-:W-:Y:S05]  /*3d80*/  BSYNC B1 ;  /* 0x0000000000017941 */ /* 0x000fea0003800000 */
.L_x_108:
        /* <DEDUP_REMOVED lines=10> */
.L_x_111:
[----:B------:R-:W-:Y:S05]  /*3e30*/  BSYNC B1 ;  /* 0x0000000000017941 */ /* 0x000fea0003800000 */
.L_x_110:
        /* <DEDUP_REMOVED lines=10> */
.L_x_113:
[----:B------:R-:W-:Y:S05]  /*3ee0*/  BSYNC B1 ;  /* 0x0000000000017941 */ /* 0x000fea0003800000 */
.L_x_112:
        /* <DEDUP_REMOVED lines=9> */
.L_x_115:
[----:B------:R-:W-:Y:S05]  /*3f80*/  BSYNC B1 ;  /* 0x0000000000017941 */ /* 0x000fea0003800000 */
.L_x_114:
        /* <DEDUP_REMOVED lines=9> */
.L_x_117:
[----:B------:R-:W-:Y:S05]  /*4020*/  BSYNC B1 ;  /* 0x0000000000017941 */ /* 0x000fea0003800000 */
.L_x_116:
        /* <DEDUP_REMOVED lines=10> */
.L_x_119:
[----:B------:R-:W-:Y:S05]  /*40d0*/  BSYNC B1 ;  /* 0x0000000000017941 */ /* 0x000fea0003800000 */
.L_x_118:
        /* <DEDUP_REMOVED lines=10> */
.L_x_121:
[----:B------:R-:W-:Y:S05]  /*4180*/  BSYNC B1 ;  /* 0x0000000000017941 */ /* 0x000fea0003800000 */
.L_x_120:
        /* <DEDUP_REMOVED lines=9> */
.L_x_123:
[----:B------:R-:W-:Y:S05]  /*4220*/  BSYNC B1 ;  /* 0x0000000000017941 */ /* 0x000fea0003800000 */
.L_x_122:
        /* <DEDUP_REMOVED lines=9> */
.L_x_125:
[----:B------:R-:W-:Y:S05]  /*42c0*/  BSYNC B1 ;  /* 0x0000000000017941 */ /* 0x000fea0003800000 */
.L_x_124:
        /* <DEDUP_REMOVED lines=10> */
.L_x_127:
[----:B------:R-:W-:Y:S05]  /*4370*/  BSYNC B1 ;  /* 0x0000000000017941 */ /* 0x000fea0003800000 */
.L_x_126:
        /* <DEDUP_REMOVED lines=10> */
.L_x_129:
[----:B------:R-:W-:Y:S05]  /*4420*/  BSYNC B1 ;  /* 0x0000000000017941 */ /* 0x000fea0003800000 */
.L_x_128:
        /* <DEDUP_REMOVED lines=9> */
.L_x_131:
[----:B------:R-:W-:Y:S05]  /*44c0*/  BSYNC B1 ;  /* 0x0000000000017941 */ /* 0x000fea0003800000 */
.L_x_130:
        /* <DEDUP_REMOVED lines=9> */
.L_x_133:
[----:B------:R-:W-:Y:S05]  /*4560*/  BSYNC B1 ;  /* 0x0000000000017941 */ /* 0x000fea0003800000 */
.L_x_132:
        /* <DEDUP_REMOVED lines=10> */
.L_x_135:
[----:B------:R-:W-:Y:S05]  /*4610*/  BSYNC B1 ;  /* 0x0000000000017941 */ /* 0x000fea0003800000 */
.L_x_134:
        /* <DEDUP_REMOVED lines=10> */
.L_x_137:
[----:B------:R-:W-:Y:S05]  /*46c0*/  BSYNC B1 ;  /* 0x0000000000017941 */ /* 0x000fea0003800000 */
.L_x_136:
        /* <DEDUP_REMOVED lines=9> */
.L_x_139:
[----:B------:R-:W-:Y:S05]  /*4760*/  BSYNC B1 ;  /* 0x0000000000017941 */ /* 0x000fea0003800000 */
.L_x_138:
        /* <DEDUP_REMOVED lines=9> */
.L_x_141:
[----:B------:R-:W-:Y:S05]  /*4800*/  BSYNC B1 ;  /* 0x0000000000017941 */ /* 0x000fea0003800000 */
.L_x_140:
        /* <DEDUP_REMOVED lines=10> */
.L_x_143:
[----:B------:R-:W-:Y:S05]  /*48b0*/  BSYNC B1 ;  /* 0x0000000000017941 */ /* 0x000fea0003800000 */
.L_x_142:
        /* <DEDUP_REMOVED lines=10> */
.L_x_145:
[----:B------:R-:W-:Y:S05]  /*4960*/  BSYNC B1 ;  /* 0x0000000000017941 */ /* 0x000fea0003800000 */
.L_x_144:
        /* <DEDUP_REMOVED lines=9> */
.L_x_147:
[----:B------:R-:W-:Y:S05]  /*4a00*/  BSYNC B1 ;  /* 0x0000000000017941 */ /* 0x000fea0003800000 */
.L_x_146:
        /* <DEDUP_REMOVED lines=9> */
.L_x_149:
[----:B------:R-:W-:Y:S05]  /*4aa0*/  BSYNC B1 ;  /* 0x0000000000017941 */ /* 0x000fea0003800000 */
.L_x_148:
        /* <DEDUP_REMOVED lines=10> */
.L_x_151:
[----:B------:R-:W-:Y:S05]  /*4b50*/  BSYNC B1 ;  /* 0x0000000000017941 */ /* 0x000fea0003800000 */
.L_x_150:
        /* <DEDUP_REMOVED lines=10> */
.L_x_153:
[----:B------:R-:W-:Y:S05]  /*4c00*/  BSYNC B1 ;  /* 0x0000000000017941 */ /* 0x000fea0003800000 */
.L_x_152:
        /* <DEDUP_REMOVED lines=9> */
.L_x_155:
[----:B------:R-:W-:Y:S05]  /*4ca0*/  BSYNC B1 ;  /* 0x0000000000017941 */ /* 0x000fea0003800000 */
.L_x_154:
        /* <DEDUP_REMOVED lines=9> */
.L_x_157:
[----:B------:R-:W-:Y:S05]  /*4d40*/  BSYNC B1 ;  /* 0x0000000000017941 */ /* 0x000fea0003800000 */
.L_x_156:
        /* <DEDUP_REMOVED lines=10> */
.L_x_159:
[----:B------:R-:W-:Y:S05]  /*4df0*/  BSYNC B1 ;  /* 0x0000000000017941 */ /* 0x000fea0003800000 */
.L_x_158:
        /* <DEDUP_REMOVED lines=10> */
.L_x_161:
[----:B------:R-:W-:Y:S05]  /*4ea0*/  BSYNC B1 ;  /* 0x0000000000017941 */ /* 0x000fea0003800000 */
.L_x_160:
        /* <DEDUP_REMOVED lines=9> */
.L_x_163:
[----:B------:R-:W-:Y:S05]  /*4f40*/  BSYNC B1 ;  /* 0x0000000000017941 */ /* 0x000fea0003800000 */
.L_x_162:
        /* <DEDUP_REMOVED lines=9> */
.L_x_165:
[----:B------:R-:W-:Y:S05]  /*4fe0*/  BSYNC B1 ;  /* 0x0000000000017941 */ /* 0x000fea0003800000 */
.L_x_164:
        /* <DEDUP_REMOVED lines=10> */
.L_x_167:
[----:B------:R-:W-:Y:S05]  /*5090*/  BSYNC B1 ;  /* 0x0000000000017941 */ /* 0x000fea0003800000 */
.L_x_166:
        /* <DEDUP_REMOVED lines=10> */
.L_x_169:
[----:B------:R-:W-:Y:S05]  /*5140*/  BSYNC B1 ;  /* 0x0000000000017941 */ /* 0x000fea0003800000 */
.L_x_168:
        /* <DEDUP_REMOVED lines=9> */
.L_x_171:
[----:B------:R-:W-:Y:S05]  /*51e0*/  BSYNC B1 ;  /* 0x0000000000017941 */ /* 0x000fea0003800000 */
.L_x_170:
        /* <DEDUP_REMOVED lines=9> */
.L_x_173:
[----:B------:R-:W-:Y:S05]  /*5280*/  BSYNC B1 ;  /* 0x0000000000017941 */ /* 0x000fea0003800000 */
.L_x_172:
        /* <DEDUP_REMOVED lines=10> */
.L_x_175:
[----:B------:R-:W-:Y:S05]  /*5330*/  BSYNC B1 ;  /* 0x0000000000017941 */ /* 0x000fea0003800000 */
.L_x_174:
        /* <DEDUP_REMOVED lines=10> */
.L_x_177:
[----:B------:R-:W-:Y:S05]  /*53e0*/  BSYNC B1 ;  /* 0x0000000000017941 */ /* 0x000fea0003800000 */
.L_x_176:
        /* <DEDUP_REMOVED lines=9> */
.L_x_179:
[----:B------:R-:W-:Y:S05]  /*5480*/  BSYNC B1 ;  /* 0x0000000000017941 */ /* 0x000fea0003800000 */
.L_x_178:
        /* <DEDUP_REMOVED lines=9> */
.L_x_181:
[----:B------:R-:W-:Y:S05]  /*5520*/  BSYNC B1 ;  /* 0x0000000000017941 */ /* 0x000fea0003800000 */
.L_x_180:
        /* <DEDUP_REMOVED lines=10> */
.L_x_183:
[----:B------:R-:W-:Y:S05]  /*55d0*/  BSYNC B1 ;  /* 0x0000000000017941 */ /* 0x000fea0003800000 */
.L_x_182:
        /* <DEDUP_REMOVED lines=10> */
.L_x_185:
[----:B------:R-:W-:Y:S05]  /*5680*/  BSYNC B1 ;  /* 0x0000000000017941 */ /* 0x000fea0003800000 */
.L_x_184:
        /* <DEDUP_REMOVED lines=9> */
.L_x_187:
[----:B------:R-:W-:Y:S05]  /*5720*/  BSYNC B1 ;  /* 0x0000000000017941 */ /* 0x000fea0003800000 */
.L_x_186:
        /* <DEDUP_REMOVED lines=9> */
.L_x_189:
[----:B------:R-:W-:Y:S05]  /*57c0*/  BSYNC B1 ;  /* 0x0000000000017941 */ /* 0x000fea0003800000 */
.L_x_188:
        /* <DEDUP_REMOVED lines=10> */
.L_x_191:
[----:B------:R-:W-:Y:S05]  /*5870*/  BSYNC B1 ;  /* 0x0000000000017941 */ /* 0x000fea0003800000 */
.L_x_190:
        /* <DEDUP_REMOVED lines=10> */
.L_x_193:
[----:B------:R-:W-:Y:S05]  /*5920*/  BSYNC B1 ;  /* 0x0000000000017941 */ /* 0x000fea0003800000 */
.L_x_192:
        /* <DEDUP_REMOVED lines=9> */
.L_x_195:
[----:B------:R-:W-:Y:S05]  /*59c0*/  BSYNC B1 ;  /* 0x0000000000017941 */ /* 0x000fea0003800000 */
.L_x_194:
        /* <DEDUP_REMOVED lines=9> */
.L_x_197:
[----:B------:R-:W-:Y:S05]  /*5a60*/  BSYNC B1 ;  /* 0x0000000000017941 */ /* 0x000fea0003800000 */
.L_x_196:
        /* <DEDUP_REMOVED lines=10> */
.L_x_199:
[----:B------:R-:W-:Y:S05]  /*5b10*/  BSYNC B1 ;  /* 0x0000000000017941 */ /* 0x000fea0003800000 */
.L_x_198:
        /* <DEDUP_REMOVED lines=10> */
.L_x_201:
[----:B------:R-:W-:Y:S05]  /*5bc0*/  BSYNC B1 ;  /* 0x0000000000017941 */ /* 0x000fea0003800000 */
.L_x_200:
        /* <DEDUP_REMOVED lines=9> */
.L_x_203:
[----:B------:R-:W-:Y:S05]  /*5c60*/  BSYNC B1 ;  /* 0x0000000000017941 */ /* 0x000fea0003800000 */
.L_x_202:
        /* <DEDUP_REMOVED lines=9> */
.L_x_205:
[----:B------:R-:W-:Y:S05]  /*5d00*/  BSYNC B1 ;  /* 0x0000000000017941 */ /* 0x000fea0003800000 */
.L_x_204:
        /* <DEDUP_REMOVED lines=10> */
.L_x_207:
[----:B------:R-:W-:Y:S05]  /*5db0*/  BSYNC B1 ;  /* 0x0000000000017941 */ /* 0x000fea0003800000 */
.L_x_206:
        /* <DEDUP_REMOVED lines=10> */
.L_x_209:
[----:B------:R-:W-:Y:S05]  /*5e60*/  BSYNC B1 ;  /* 0x0000000000017941 */ /* 0x000fea0003800000 */
.L_x_208:
        /* <DEDUP_REMOVED lines=9> */
.L_x_211:
[----:B------:R-:W-:Y:S05]  /*5f00*/  BSYNC B1 ;  /* 0x0000000000017941 */ /* 0x000fea0003800000 */
.L_x_210:
        /* <DEDUP_REMOVED lines=9> */
.L_x_213:
[----:B------:R-:W-:Y:S05]  /*5fa0*/  BSYNC B1 ;  /* 0x0000000000017941 */ /* 0x000fea0003800000 */
.L_x_212:
        /* <DEDUP_REMOVED lines=10> */
.L_x_215:
[----:B------:R-:W-:Y:S05]  /*6050*/  BSYNC B1 ;  /* 0x0000000000017941 */ /* 0x000fea0003800000 */
.L_x_214:
        /* <DEDUP_REMOVED lines=10> */
.L_x_217:
[----:B------:R-:W-:Y:S05]  /*6100*/  BSYNC B1 ;  /* 0x0000000000017941 */ /* 0x000fea0003800000 */
.L_x_216:
        /* <DEDUP_REMOVED lines=9> */
.L_x_219:
[----:B------:R-:W-:Y:S05]  /*61a0*/  BSYNC B1 ;  /* 0x0000000000017941 */ /* 0x000fea0003800000 */
.L_x_218:
        /* <DEDUP_REMOVED lines=9> */
.L_x_221:
[----:B------:R-:W-:Y:S05]  /*6240*/  BSYNC B1 ;  /* 0x0000000000017941 */ /* 0x000fea0003800000 */
.L_x_220:
        /* <DEDUP_REMOVED lines=10> */
.L_x_223:
[----:B------:R-:W-:Y:S05]  /*62f0*/  BSYNC B1 ;  /* 0x0000000000017941 */ /* 0x000fea0003800000 */
.L_x_222:
        /* <DEDUP_REMOVED lines=10> */
.L_x_225:
[----:B------:R-:W-:Y:S05]  /*63a0*/  BSYNC B1 ;  /* 0x0000000000017941 */ /* 0x000fea0003800000 */
.L_x_224:
        /* <DEDUP_REMOVED lines=9> */
.L_x_227:
[----:B------:R-:W-:Y:S05]  /*6440*/  BSYNC B1 ;  /* 0x0000000000017941 */ /* 0x000fea0003800000 */
.L_x_226:
        /* <DEDUP_REMOVED lines=9> */
.L_x_229:
[----:B------:R-:W-:Y:S05]  /*64e0*/  BSYNC B1 ;  /* 0x0000000000017941 */ /* 0x000fea0003800000 */
.L_x_228:
        /* <DEDUP_REMOVED lines=10> */
.L_x_231:
[----:B------:R-:W-:Y:S05]  /*6590*/  BSYNC B1 ;  /* 0x0000000000017941 */ /* 0x000fea0003800000 */
.L_x_230:
        /* <DEDUP_REMOVED lines=10> */
.L_x_233:
[----:B------:R-:W-:Y:S05]  /*6640*/  BSYNC B1 ;  /* 0x0000000000017941 */ /* 0x000fea0003800000 */
.L_x_232:
        /* <DEDUP_REMOVED lines=9> */
.L_x_235:
[----:B------:R-:W-:Y:S05]  /*66e0*/  BSYNC B1 ;  /* 0x0000000000017941 */ /* 0x000fea0003800000 */
.L_x_234:
        /* <DEDUP_REMOVED lines=9> */
.L_x_237:
[----:B------:R-:W-:Y:S05]  /*6780*/  BSYNC B1 ;  /* 0x0000000000017941 */ /* 0x000fea0003800000 */
.L_x_236:
        /* <DEDUP_REMOVED lines=10> */
.L_x_239:
[----:B------:R-:W-:Y:S05]  /*6830*/  BSYNC B1 ;  /* 0x0000000000017941 */ /* 0x000fea0003800000 */
.L_x_238:
        /* <DEDUP_REMOVED lines=10> */
.L_x_241:
[----:B------:R-:W-:Y:S05]  /*68e0*/  BSYNC B1 ;  /* 0x0000000000017941 */ /* 0x000fea0003800000 */
.L_x_240:
        /* <DEDUP_REMOVED lines=9> */
.L_x_243:
[----:B------:R-:W-:Y:S05]  /*6980*/  BSYNC B1 ;  /* 0x0000000000017941 */ /* 0x000fea0003800000 */
.L_x_242:
        /* <DEDUP_REMOVED lines=9> */
.L_x_245:
[----:B------:R-:W-:Y:S05]  /*6a20*/  BSYNC B1 ;  /* 0x0000000000017941 */ /* 0x000fea0003800000 */
.L_x_244:
        /* <DEDUP_REMOVED lines=10> */
.L_x_247:
[----:B------:R-:W-:Y:S05]  /*6ad0*/  BSYNC B1 ;  /* 0x0000000000017941 */ /* 0x000fea0003800000 */
.L_x_246:
        /* <DEDUP_REMOVED lines=10> */
.L_x_249:
[----:B------:R-:W-:Y:S05]  /*6b80*/  BSYNC B1 ;  /* 0x0000000000017941 */ /* 0x000fea0003800000 */
.L_x_248:
        /* <DEDUP_REMOVED lines=9> */
.L_x_251:
[----:B------:R-:W-:Y:S05]  /*6c20*/  BSYNC B1 ;  /* 0x0000000000017941 */ /* 0x000fea0003800000 */
.L_x_250:
        /* <DEDUP_REMOVED lines=9> */
.L_x_253:
[----:B------:R-:W-:Y:S05]  /*6cc0*/  BSYNC B1 ;  /* 0x0000000000017941 */ /* 0x000fea0003800000 */
.L_x_252:
        /* <DEDUP_REMOVED lines=10> */
.L_x_255:
[----:B------:R-:W-:Y:S05]  /*6d70*/  BSYNC B1 ;  /* 0x0000000000017941 */ /* 0x000fea0003800000 */
.L_x_254:
        /* <DEDUP_REMOVED lines=10> */
.L_x_257:
[----:B------:R-:W-:Y:S05]  /*6e20*/  BSYNC B1 ;  /* 0x0000000000017941 */ /* 0x000fea0003800000 */
.L_x_256:
        /* <DEDUP_REMOVED lines=9> */
.L_x_259:
[----:B------:R-:W-:Y:S05]  /*6ec0*/  BSYNC B1 ;  /* 0x0000000000017941 */ /* 0x000fea0003800000 */
.L_x_258:
        /* <DEDUP_REMOVED lines=9> */
.L_x_261:
[----:B------:R-:W-:Y:S05]  /*6f60*/  BSYNC B1 ;  /* 0x0000000000017941 */ /* 0x000fea0003800000 */
.L_x_260:
        /* <DEDUP_REMOVED lines=10> */
.L_x_263:
[----:B------:R-:W-:Y:S05]  /*7010*/  BSYNC B1 ;  /* 0x0000000000017941 */ /* 0x000fea0003800000 */
.L_x_262:
        /* <DEDUP_REMOVED lines=10> */
.L_x_265:
[----:B------:R-:W-:Y:S05]  /*70c0*/  BSYNC B1 ;  /* 0x0000000000017941 */ /* 0x000fea0003800000 */
.L_x_264:
        /* <DEDUP_REMOVED lines=9> */
.L_x_267:
[----:B------:R-:W-:Y:S05]  /*7160*/  BSYNC B1 ;  /* 0x0000000000017941 */ /* 0x000fea0003800000 */
.L_x_266:
        /* <DEDUP_REMOVED lines=9> */
.L_x_269:
[----:B------:R-:W-:Y:S05]  /*7200*/  BSYNC B1 ;  /* 0x0000000000017941 */ /* 0x000fea0003800000 */
.L_x_268:
        /* <DEDUP_REMOVED lines=10> */
.L_x_271:
[----:B------:R-:W-:Y:S05]  /*72b0*/  BSYNC B1 ;  /* 0x0000000000017941 */ /* 0x000fea0003800000 */
.L_x_270:
        /* <DEDUP_REMOVED lines=10> */
.L_x_273:
[----:B------:R-:W-:Y:S05]  /*7360*/  BSYNC B1 ;  /* 0x0000000000017941 */ /* 0x000fea0003800000 */
.L_x_272:
        /* <DEDUP_REMOVED lines=9> */
.L_x_275:
[----:B------:R-:W-:Y:S05]  /*7400*/  BSYNC B1 ;  /* 0x0000000000017941 */ /* 0x000fea0003800000 */
.L_x_274:
        /* <DEDUP_REMOVED lines=9> */
.L_x_277:
[----:B------:R-:W-:Y:S05]  /*74a0*/  BSYNC B1 ;  /* 0x0000000000017941 */ /* 0x000fea0003800000 */
.L_x_276:
        /* <DEDUP_REMOVED lines=10> */
.L_x_279:
[----:B------:R-:W-:Y:S05]  /*7550*/  BSYNC B1 ;  /* 0x0000000000017941 */ /* 0x000fea0003800000 */
.L_x_278:
        /* <DEDUP_REMOVED lines=10> */
.L_x_281:
[----:B------:R-:W-:Y:S05]  /*7600*/  BSYNC B1 ;  /* 0x0000000000017941 */ /* 0x000fea0003800000 */
.L_x_280:
[----:B01-3-5:R-:W-:Y:S01]  /*7610*/  LOP3.LUT R7, R19, 0xffffe000, RZ, 0xc0, !PT ;  /* 0xffffe00013077812 */ /* 0x02bfe200078ec0ff */
        /* <DEDUP_REMOVED lines=8> */
.L_x_283:
[----:B------:R-:W-:Y:S05]  /*76a0*/  BSYNC B1 ;  /* 0x0000000000017941 */ /* 0x000fea0003800000 */
.L_x_282:
[----:B0---45:R-:W-:Y:S01]  /*76b0*/  LOP3.LUT R5, R19, 0xffffe000, RZ, 0xc0, !PT ;  /* 0xffffe00013057812 */ /* 0x031fe200078ec0ff */
[----:B------:R-:W-:Y:S01]  /*76c0*/  @P1 IMAD.MOV.U32 R4, RZ, RZ, R10 ;  /* 0x000000ffff041224 */ /* 0x000fe200078e000a */
[----:B------:R-:W-:Y:S01]  /*76d0*/  ISETP.GT.AND P0, PT, R3, 0x8, P0 ;  /* 0x000000080300780c */ /* 0x000fe20000704270 */
[----:B------:R-:W-:Y:S02]  /*76e0*/  BSSY B1, `(.L_x_284) ;  /* 0x0000008000017945 */ /* 0x000fe40003800000 */
[----:B------:R-:W-:-:S04]  /*76f0*/  FMUL R5, R5, R152 ;  /* 0x0000009805057220 */ /* 0x000fc80000400000 */
[----:B------:R-:W-:Y:S01]  /*7700*/  FFMA R7, R150, R153, R5 ;  /* 0x0000009996077223 */ /* 0x000fe20000000005 */
[----:B------:R-:W-:-:S04]  /*7710*/  @P1 IMAD.MOV.U32 R5, RZ, RZ, R11 ;  /* 0x000000ffff051224 */ /* 0x000fc800078e000b */
[----:B------:R-:W-:-:S05]  /*7720*/  F2FP.TF32.F32.PACK_B R7, R7 ;  /* 0x00000007ff07723e */ /* 0x000fca00024050ff */
[----:B------:R0:W-:Y:S01]  /*7730*/  @P1 STG.E desc[UR36][R4.64+0x3e0], R7 ;  /* 0x0003e00704001986 */ /* 0x0001e2000c101924 */
[----:B------:R-:W-:Y:S05]  /*7740*/  @!P0 BRA `(.L_x_285) ;  /* 0x0000000000048947 */ /* 0x000fea0003800000 */
[----:B------:R3:W5:Y:S02]  /*7750*/  LDG.E.LTC128B R19, desc[UR36][R8.64+0x3e4] ;  /* 0x0003e42408137981 */ /* 0x000764000c1e1920 */
.L_x_285:
[----:B------:R-:W-:Y:S05]  /*7760*/  BSYNC B1 ;  /* 0x0000000000017941 */ /* 0x000fea0003800000 */
.L_x_284:
[----:B------:R-:W-:Y:S05]  /*7770*/  @!P0 BRA `(.L_x_286) ;  /* 0x0000002400488947 */ /* 0x000fea0003800000 */
[----:B-----5:R-:W-:-:S05]  /*7780*/  LOP3.LUT R19, R19, 0xffffe000, RZ, 0xc0, !PT ;  /* 0xffffe00013137812 */ /* 0x020fca00078ec0ff */
[----:B------:R-:W-:-:S04]  /*7790*/  FMUL R0, R19, R152 ;  /* 0x0000009813007220 */ /* 0x000fc80000400000 */
[----:B------:R-:W-:-:S05]  /*77a0*/  FFMA R151, R151, R153, R0 ;  /* 0x0000009997977223 */ /* 0x000fca0000000000 */
[----:B------:R-:W-:-:S05]  /*77b0*/  F2FP.TF32.F32.PACK_B R151, R151 ;  /* 0x00000097ff97723e */ /* 0x000fca00024050ff */
[----:B------:R4:W-:Y:S01]  /*77c0*/  STG.E desc[UR36][R10.64+0x3e4], R151 ;  /* 0x0003e4970a007986 */ /* 0x0009e2000c101924 */
[----:B------:R-:W-:Y:S05]  /*77d0*/  BRA `(.L_x_286) ;  /* 0x0000002400307947 */ /* 0x000fea0003800000 */
.L_x_33:
[----:B------:R-:W-:Y:S01]  /*77e0*/  ISETP.GT.AND P3, PT, R0, 0x1, PT ;  /* 0x000000010000780c */ /* 0x000fe20003f64270 */
[----:B------:R-:W-:Y:S01]  /*77f0*/  ULDC.64 UR4, c[0x0][0x5c0] ;  /* 0x0001700000047ab9 */ /* 0x000fe20000000a00 */
[-C--:B------:R-:W-:Y:S01]  /*7800*/  FMUL R9, R24, R153.reuse ;  /* 0x0000009918097220 */ /* 0x080fe20000400000 */
[C---:B------:R-:W-:Y:S01]  /*7810*/  LEA R4, P4, R164.reuse, UR4, 0x2 ;  /* 0x00000004a4047c11 */ /* 0x040fe2000f8810ff */
[-C--:B------:R-:W-:Y:S01]  /*7820*/  FMUL R25, R25, R153.reuse ;  /* 0x0000009919197220 */ /* 0x080fe20000400000 */
[----:B------:R-:W-:Y:S01]  /*7830*/  ISETP.GT.AND P0, PT, R3, RZ, P3 ;  /* 0x000000ff0300720c */ /* 0x000fe20001f04270 */
[-C--:B------:R-:W-:Y:S01]  /*7840*/  FMUL R27, R27, R153.reuse ;  /* 0x000000991b1b7220 */ /* 0x080fe20000400000 */
[----:B------:R-:W-:Y:S01]  /*7850*/  LEA.HI.X R5, R164, UR5, R177, 0x2, P4 ;  /* 0x00000005a4057c11 */ /* 0x000fe2000a0f14b1 */
[----:B------:R-:W-:Y:S01]  /*7860*/  FMUL R29, R29, R153 ;  /* 0x000000991d1d7220 */ /* 0x000fe20000400000 */
[----:B------:R-:W-:Y:S01]  /*7870*/  F2FP.TF32.F32.PACK_B R9, R9 ;  /* 0x00000009ff09723e */ /* 0x000fe200024050ff */
[----:B------:R-:W-:Y:S01]  /*7880*/  FMUL R31, R31, R153 ;  /* 0x000000991f1f7220 */ /* 0x000fe20000400000 */
[----:B------:R-:W-:Y:S01]  /*7890*/  F2FP.TF32.F32.PACK_B R25, R25 ;  /* 0x00000019ff19723e */ /* 0x000fe200024050ff */
[-C--:B------:R-:W-:Y:S01]  /*78a0*/  FMUL R13, R32, R153.reuse ;  /* 0x00000099200d7220 */ /* 0x080fe20000400000 */
[C---:B------:R-:W-:Y:S01]  /*78b0*/  SHF.L.U64.HI R7, R10.reuse, 0x5, R11 ;  /* 0x000000050a077819 */ /* 0x040fe2000001020b */
[----:B------:R0:W-:Y:S01]  /*78c0*/  @P2 STG.E desc[UR36][R4.64], R9 ;  /* 0x0000000904002986 */ /* 0x0001e2000c101924 */
[----:B------:R-:W-:Y:S01]  /*78d0*/  LEA R6, P4, R10, R4, 0x5 ;  /* 0x000000040a067211 */ /* 0x000fe200078828ff */
[-C--:B------:R-:W-:Y:S01]  /*78e0*/  FMUL R11, R26, R153.reuse ;  /* 0x000000991a0b7220 */ /* 0x080fe20000400000 */
[----:B------:R-:W-:Y:S01]  /*78f0*/  ISETP.GT.AND P1, PT, R3, 0x8, P1 ;  /* 0x000000080300780c */ /* 0x000fe20000f24270 */
[----:B------:R-:W-:Y:S01]  /*7900*/  @P0 STG.E desc[UR36][R4.64+0x4], R25 ;  /* 0x0000041904000986 */ /* 0x000fe2000c101924 */
[C---:B------:R-:W-:Y:S01]  /*7910*/  ISETP.GT.AND P2, PT, R0.reuse, 0x8, PT ;  /* 0x000000080000780c */ /* 0x040fe20003f44270 */
[----:B------:R-:W-:Y:S01]  /*7920*/  IMAD.X R7, R7, 0x1, R5, P4 ;  /* 0x0000000107077824 */ /* 0x000fe200020e0605 */
[----:B------:R-:W-:Y:S01]  /*7930*/  ISETP.GT.AND P3, PT, R3, 0x8, P3 ;  /* 0x000000080300780c */ /* 0x000fe20001f64270 */
[-C--:B------:R-:W-:Y:S01]  /*7940*/  FMUL R33, R33, R153.reuse ;  /* 0x0000009921217220 */ /* 0x080fe20000400000 */
[----:B------:R-:W-:Y:S01]  /*7950*/  ISETP.GT.AND P0, PT, R0, 0x9, PT ;  /* 0x000000090000780c */ /* 0x000fe20003f04270 */
[-C--:B------:R-:W-:Y:S01]  /*7960*/  FMUL R35, R35, R153.reuse ;  /* 0x0000009923237220 */ /* 0x080fe20000400000 */
[C---:B------:R-:W-:Y:S01]  /*7970*/  ISETP.GT.AND P5, PT, R3.reuse, RZ, P2 ;  /* 0x000000ff0300720c */ /* 0x040fe200017a4270 */
[-C--:B0-----:R-:W-:Y:S01]  /*7980*/  FMUL R9, R28, R153.reuse ;  /* 0x000000991c097220 */ /* 0x081fe20000400000 */
[----:B------:R-:W-:Y:S01]  /*7990*/  ISETP.GT.AND P4, PT, R3, RZ, P0 ;  /* 0x000000ff0300720c */ /* 0x000fe20000784270 */
[----:B------:R-:W-:Y:S01]  /*79a0*/  FMUL R37, R37, R153 ;  /* 0x0000009925257220 */ /* 0x000fe20000400000 */
[----:B------:R-:W-:Y:S01]  /*79b0*/  F2FP.TF32.F32.PACK_B R11, R11 ;  /* 0x0000000bff0b723e */ /* 0x000fe200024050ff */
[----:B------:R-:W-:Y:S01]  /*79c0*/  FMUL R39, R39, R153 ;  /* 0x0000009927277220 */ /* 0x000fe20000400000 */
[----:B------:R-:W-:Y:S01]  /*79d0*/  F2FP.TF32.F32.PACK_B R27, R27 ;  /* 0x0000001bff1b723e */ /* 0x000fe200024050ff */
[----:B------:R-:W-:Y:S01]  /*79e0*/  FMUL R41, R41, R153 ;  /* 0x0000009929297220 */ /* 0x000fe20000400000 */
[----:B------:R-:W-:Y:S01]  /*79f0*/  F2FP.TF32.F32.PACK_B R9, R9 ;  /* 0x00000009ff09723e */ /* 0x000fe200024050ff */
[----:B------:R0:W-:Y:S01]  /*7a00*/  @P1 STG.E desc[UR36][R6.64], R11 ;  /* 0x0000000b06001986 */ /* 0x0001e2000c101924 */
[----:B------:R-:W-:Y:S01]  /*7a10*/  F2FP.TF32.F32.PACK_B R29, R29 ;  /* 0x0000001dff1d723e */ /* 0x000fe200024050ff */
[-C--:B------:R-:W-:Y:S01]  /*7a20*/  FMUL R43, R43, R153.reuse ;  /* 0x000000992b2b7220 */ /* 0x080fe20000400000 */
[C---:B------:R-:W-:Y:S01]  /*7a30*/  ISETP.GT.AND P1, PT, R0.reuse, 0x10, PT ;  /* 0x000000100000780c */ /* 0x040fe20003f24270 */
[----:B------:R-:W-:Y:S01]  /*7a40*/  @P3 STG.E desc[UR36][R6.64+0x4], R27 ;  /* 0x0000041b06003986 */ /* 0x000fe2000c101924 */
[----:B------:R-:W-:Y:S01]  /*7a50*/  ISETP.GT.AND P3, PT, R0, 0x11, PT ;  /* 0x000000110000780c */ /* 0x000fe20003f64270 */
[-C--:B------:R-:W-:Y:S01]  /*7a60*/  FMUL R45, R45, R153.reuse ;  /* 0x000000992d2d7220 */ /* 0x080fe20000400000 */
[C---:B------:R-:W-:Y:S01]  /*7a70*/  ISETP.GT.AND P2, PT, R3.reuse, 0x8, P2 ;  /* 0x000000080300780c */ /* 0x040fe20001744270 */
[----:B------:R1:W-:Y:S01]  /*7a80*/  @P5 STG.E desc[UR36][R4.64+0x20], R9 ;  /* 0x0000200904005986 */ /* 0x0003e2000c101924 */
[----:B------:R-:W-:Y:S01]  /*7a90*/  ISETP.GT.AND P0, PT, R3, 0x8, P0 ;  /* 0x000000080300780c */ /* 0x000fe20000704270 */
[-C--:B------:R-:W-:Y:S01]  /*7aa0*/  FMUL R47, R47, R153.reuse ;  /* 0x000000992f2f7220 */ /* 0x080fe20000400000 */
[C---:B------:R-:W-:Y:S01]  /*7ab0*/  ISETP.GT.AND P5, PT, R3.reuse, RZ, P1 ;  /* 0x000000ff0300720c */ /* 0x040fe20000fa4270 */
[----:B------:R-:W-:Y:S01]  /*7ac0*/  @P4 STG.E desc[UR36][R4.64+0x24], R29 ;  /* 0x0000241d04004986 */ /* 0x000fe2000c101924 */
        /* <DEDUP_REMOVED lines=8> */
[----:B-1----:R-:W-:Y:S01]  /*7b50*/  FMUL R9, R34, R153 ;  /* 0x0000009922097220 */ /* 0x002fe20000400000 */
[----:B------:R-:W-:Y:S01]  /*7b60*/  F2FP.TF32.F32.PACK_B R33, R33 ;  /* 0x00000021ff21723e */ /* 0x000fe200024050ff */
[----:B------:R0:W-:Y:S01]  /*7b70*/  @P2 STG.E desc[UR36][R6.64+0x20], R11 ;  /* 0x0000200b06002986 */ /* 0x0001e2000c101924 */
[----:B------:R-:W-:Y:S01]  /*7b80*/  ISETP.GT.AND P1, PT, R3, 0x8, P1 ;  /* 0x000000080300780c */ /* 0x000fe20000f24270 */
[-C--:B------:R-:W-:Y:S01]  /*7b90*/  FMUL R55, R55, R153.reuse ;  /* 0x0000009937377220 */ /* 0x080fe20000400000 */
[C---:B------:R-:W-:Y:S01]  /*7ba0*/  ISETP.GT.AND P2, PT, R0.reuse, 0x19, PT ;  /* 0x000000190000780c */ /* 0x040fe20003f44270 */
[----:B------:R-:W-:Y:S01]  /*7bb0*/  @P0 STG.E desc[UR36][R6.64+0x24], R31 ;  /* 0x0000241f06000986 */ /* 0x000fe2000c101924 */
[----:B------:R-:W-:Y:S01]  /*7bc0*/  ISETP.GT.AND P0, PT, R0, 0x18, PT ;  /* 0x000000180000780c */ /* 0x000fe20003f04270 */
[----:B------:R-:W-:Y:S01]  /*7bd0*/  FMUL R57, R57, R153 ;  /* 0x0000009939397220 */ /* 0x000fe20000400000 */
[----:B------:R-:W-:Y:S01]  /*7be0*/  F2FP.TF32.F32.PACK_B R9, R9 ;  /* 0x00000009ff09723e */ /* 0x000fe200024050ff */
[----:B------:R1:W-:Y:S01]  /*7bf0*/  @P5 STG.E desc[UR36][R4.64+0x40], R13 ;  /* 0x0000400d04005986 */ /* 0x0003e2000c101924 */
[----:B------:R-:W-:Y:S01]  /*7c00*/  ISETP.GT.AND P5, PT, R3, RZ, P0 ;  /* 0x000000ff0300720c */ /* 0x000fe200007a4270 */
[----:B------:R-:W-:Y:S01]  /*7c10*/  FMUL R59, R59, R153 ;  /* 0x000000993b3b7220 */ /* 0x000fe20000400000 */
[----:B------:R-:W-:Y:S01]  /*7c20*/  F2FP.TF32.F32.PACK_B R35, R35 ;  /* 0x00000023ff23723e */ /* 0x000fe200024050ff */
[----:B------:R-:W-:Y:S01]  /*7c30*/  @P4 STG.E desc[UR36][R4.64+0x44], R33 ;  /* 0x0000442104004986 */ /* 0x000fe2000c101924 */
[C---:B------:R-:W-:Y:S01]  /*7c40*/  ISETP.GT.AND P4, PT, R3.reuse, 0x8, P3 ;  /* 0x000000080300780c */ /* 0x040fe20001f84270 */
[----:B0-----:R-:W-:Y:S01]  /*7c50*/  FMUL R11, R36, R153 ;  /* 0x00000099240b7220 */ /* 0x001fe20000400000 */
[----:B------:R-:W-:Y:S01]  /*7c60*/  ISETP.GT.AND P3, PT, R3, RZ, P2 ;  /* 0x000000ff0300720c */ /* 0x000fe20001764270 */
[----:B------:R0:W-:Y:S01]  /*7c70*/  @P1 STG.E desc[UR36][R6.64+0x40], R9 ;  /* 0x0000400906001986 */ /* 0x0001e2000c101924 */
[----:B------:R-:W-:Y:S01]  /*7c80*/  F2FP.TF32.F32.PACK_B R37, R37 ;  /* 0x00000025ff25723e */ /* 0x000fe200024050ff */
[----:B------:R-:W-:Y:S01]  /*7c90*/  FMUL R61, R61, R153 ;  /* 0x000000993d3d7220 */ /* 0x000fe20000400000 */
[----:B------:R-:W-:Y:S01]  /*7ca0*/  F2FP.TF32.F32.PACK_B R11, R11 ;  /* 0x0000000bff0b723e */ /* 0x000fe200024050ff */
[-C--:B-1----:R-:W-:Y:S01]  /*7cb0*/  FMUL R13, R40, R153.reuse ;  /* 0x00000099280d7220 */ /* 0x082fe20000400000 */
[----:B------:R-:W-:Y:S01]  /*7cc0*/  ISETP.GT.AND P1, PT, R0, 0x20, PT ;  /* 0x000000200000780c */ /* 0x000fe20003f24270 */
[-C--:B------:R-:W-:Y:S01]  /*7cd0*/  FMUL R63, R63, R153.reuse ;  /* 0x000000993f3f7220 */ /* 0x080fe20000400000 */
[----:B------:R-:W-:Y:S01]  /*7ce0*/  ISETP.GT.AND P0, PT, R3, 0x8, P0 ;  /* 0x000000080300780c */ /* 0x000fe20000704270 */
[----:B------:R-:W-:Y:S01]  /*7cf0*/  FMUL R65, R65, R153 ;  /* 0x0000009941417220 */ /* 0x000fe20000400000 */
[----:B------:R-:W-:Y:S01]  /*7d00*/  F2FP.TF32.F32.PACK_B R39, R39 ;  /* 0x00000027ff27723e */ /* 0x000fe200024050ff */
[----:B------:R-:W-:Y:S01]  /*7d10*/  @P4 STG.E desc[UR36][R6.64+0x44], R35 ;  /* 0x0000442306004986 */ /* 0x000fe2000c101924 */
[C---:B------:R-:W-:Y:S01]  /*7d20*/  ISETP.GT.AND P4, PT, R3.reuse, 0x8, P2 ;  /* 0x000000080300780c */ /* 0x040fe20001784270 */
[-C--:B0-----:R-:W-:Y:S01]  /*7d30*/  FMUL R9, R38, R153.reuse ;  /* 0x0000009926097220 */ /* 0x081fe20000400000 */
[C---:B------:R-:W-:Y:S01]  /*7d40*/  ISETP.GT.AND P2, PT, R0.reuse, 0x21, PT ;  /* 0x000000210000780c */ /* 0x040fe20003f44270 */
[----:B------:R0:W-:Y:S01]  /*7d50*/  @P5 STG.E desc[UR36][R4.64+0x60], R11 ;  /* 0x0000600b04005986 */ /* 0x0001e2000c101924 */
[----:B------:R-:W-:Y:S01]  /*7d60*/  ISETP.GT.AND P5, PT, R3, RZ, P1 ;  /* 0x000000ff0300720c */ /* 0x000fe20000fa4270 */
[----:B------:R-:W-:Y:S01]  /*7d70*/  FMUL R67, R67, R153 ;  /* 0x0000009943437220 */ /* 0x000fe20000400000 */
[----:B------:R-:W-:Y:S01]  /*7d80*/  F2FP.TF32.F32.PACK_B R9, R9 ;  /* 0x00000009ff09723e */ /* 0x000fe200024050ff */
[----:B------:R-:W-:Y:S01]  /*7d90*/  @P3 STG.E desc[UR36][R4.64+0x64], R37 ;  /* 0x0000642504003986 */ /* 0x000fe2000c101924 */
[----:B------:R-:W-:Y:S01]  /*7da0*/  ISETP.GT.AND P3, PT, R3, RZ, P2 ;  /* 0x000000ff0300720c */ /* 0x000fe20001764270 */
[----:B------:R-:W-:Y:S01]  /*7db0*/  FMUL R69, R69, R153 ;  /* 0x0000009945457220 */ /* 0x000fe20000400000 */
[----:B------:R-:W-:Y:S01]  /*7dc0*/  F2FP.TF32.F32.PACK_B R13, R13 ;  /* 0x0000000dff0d723e */ /* 0x000fe200024050ff */
[----:B------:R1:W-:Y:S01]  /*7dd0*/  @P0 STG.E desc[UR36][R6.64+0x60], R9 ;  /* 0x0000600906000986 */ /* 0x0003e2000c101924 */
[----:B------:R-:W-:Y:S01]  /*7de0*/  F2FP.TF32.F32.PACK_B R41, R41 ;  /* 0x00000029ff29723e */ /* 0x000fe200024050ff */
[-C--:B------:R-:W-:Y:S01]  /*7df0*/  FMUL R71, R71, R153.reuse ;  /* 0x0000009947477220 */ /* 0x080fe20000400000 */
[----:B------:R-:W-:Y:S01]  /*7e00*/  ISETP.GT.AND P0, PT, R0, 0x28, PT ;  /* 0x000000280000780c */ /* 0x000fe20003f04270 */
[----:B------:R-:W-:Y:S01]  /*7e10*/  @P4 STG.E desc[UR36][R6.64+0x64], R39 ;  /* 0x0000642706004986 */ /* 0x000fe2000c101924 */
[C---:B------:R-:W-:Y:S01]  /*7e20*/  ISETP.GT.AND P1, PT, R3.reuse, 0x8, P1 ;  /* 0x000000080300780c */ /* 0x040fe20000f24270 */
[-C--:B0-----:R-:W-:Y:S01]  /*7e30*/  FMUL R11, R44, R153.reuse ;  /* 0x000000992c0b7220 */ /* 0x081fe20000400000 */
[----:B------:R-:W-:Y:S01]  /*7e40*/  ISETP.GT.AND P4, PT, R3, 0x8, P2 ;  /* 0x000000080300780c */ /* 0x000fe20001784270 */
[----:B------:R0:W-:Y:S01]  /*7e50*/  @P5 STG.E desc[UR36][R4.64+0x80], R13 ;  /* 0x0000800d04005986 */ /* 0x0001e2000c101924 */
[----:B------:R-:W-:Y:S01]  /*7e60*/  ISETP.GT.AND P2, PT, R0, 0x29, PT ;  /* 0x000000290000780c */ /* 0x000fe20003f44270 */
[-C--:B------:R-:W-:Y:S01]  /*7e70*/  FMUL R73, R73, R153.reuse ;  /* 0x0000009949497220 */ /* 0x080fe20000400000 */
[C---:B------:R-:W-:Y:S01]  /*7e80*/  ISETP.GT.AND P5, PT, R3.reuse, RZ, P0 ;  /* 0x000000ff0300720c */ /* 0x040fe200007a4270 */
[-C--:B-1----:R-:W-:Y:S01]  /*7e90*/  FMUL R9, R42, R153.reuse ;  /* 0x000000992a097220 */ /* 0x082fe20000400000 */
[----:B------:R-:W-:Y:S01]  /*7ea0*/  @P3 STG.E desc[UR36][R4.64+0x84], R41 ;  /* 0x0000842904003986 */ /* 0x000fe2000c101924 */
[----:B------:R-:W-:Y:S01]  /*7eb0*/  ISETP.GT.AND P3, PT, R3, RZ, P2 ;  /* 0x000000ff0300720c */ /* 0x000fe20001764270 */
[----:B------:R-:W-:Y:S01]  /*7ec0*/  FMUL R75, R75, R153 ;  /* 0x000000994b4b7220 */ /* 0x000fe20000400000 */
[----:B------:R-:W-:Y:S01]  /*7ed0*/  F2FP.TF32.F32.PACK_B R43, R43 ;  /* 0x0000002bff2b723e */ /* 0x000fe200024050ff */
[----:B------:R-:W-:Y:S01]  /*7ee0*/  FMUL R77, R77, R153 ;  /* 0x000000994d4d7220 */ /* 0x000fe20000400000 */
[----:B------:R-:W-:Y:S01]  /*7ef0*/  F2FP.TF32.F32.PACK_B R9, R9 ;  /* 0x00000009ff09723e */ /* 0x000fe200024050ff */
[----:B------:R-:W-:Y:S01]  /*7f00*/  FMUL R79, R79, R153 ;  /* 0x000000994f4f7220 */ /* 0x000fe20000400000 */
[----:B------:R-:W-:Y:S01]  /*7f10*/  F2FP.TF32.F32.PACK_B R11, R11 ;  /* 0x0000000bff0b723e */ /* 0x000fe200024050ff */
[----:B0-----:R-:W-:Y:S01]  /*7f20*/  FMUL R13, R48, R153 ;  /* 0x00000099300d7220 */ /* 0x001fe20000400000 */
[----:B------:R-:W-:Y:S01]  /*7f30*/  F2FP.TF32.F32.PACK_B R45, R45 ;  /* 0x0000002dff2d723e */ /* 0x000fe200024050ff */
[----:B------:R0:W-:Y:S01]  /*7f40*/  @P1 STG.E desc[UR36][R6.64+0x80], R9 ;  /* 0x0000800906001986 */ /* 0x0001e2000c101924 */
[C---:B------:R-:W-:Y:S01]  /*7f50*/  ISETP.GT.AND P1, PT, R0.reuse, 0x30, PT ;  /* 0x000000300000780c */ /* 0x040fe20003f24270 */
[-C--:B------:R-:W-:Y:S01]  /*7f60*/  FMUL R81, R81, R153.reuse ;  /* 0x0000009951517220 */ /* 0x080fe20000400000 */
[C---:B------:R-:W-:Y:S01]  /*7f70*/  ISETP.GT.AND P0, PT, R3.reuse, 0x8, P0 ;  /* 0x000000080300780c */ /* 0x040fe20000704270 */
[----:B------:R-:W-:Y:S01]  /*7f80*/  @P4 STG.E desc[UR36][R6.64+0x84], R43 ;  /* 0x0000842b06004986 */ /* 0x000fe2000c101924 */
[----:B------:R-:W-:Y:S01]  /*7f90*/  ISETP.GT.AND P4, PT, R3, 0x8, P2 ;  /* 0x000000080300780c */ /* 0x000fe20001784270 */
[-C--:B------:R-:W-:Y:S01]  /*7fa0*/  FMUL R83, R83, R153.reuse ;  /* 0x0000009953537220 */ /* 0x080fe20000400000 */
[----:B------:R-:W-:Y:S01]  /*7fb0*/  ISETP.GT.AND P2, PT, R0, 0x31, PT ;  /* 0x000000310000780c */ /* 0x000fe20003f44270 */
[----:B------:R1:W-:Y:S01]  /*7fc0*/  @P5 STG.E desc[UR36][R4.64+0xa0], R11 ;  /* 0x0000a00b04005986 */ /* 0x0003e2000c101924 */
[----:B------:R-:W-:Y:S01]  /*7fd0*/  ISETP.GT.AND P5, PT, R3, RZ, P1 ;  /* 0x000000ff0300720c */ /* 0x000fe20000fa4270 */
[----:B------:R-:W-:Y:S01]  /*7fe0*/  FMUL R85, R85, R153 ;  /* 0x0000009955557220 */ /* 0x000fe20000400000 */
[----:B------:R-:W-:Y:S01]  /*7ff0*/  F2FP.TF32.F32.PACK_B R47, R47 ;  /* 0x0000002fff2f723e */ /* 0x000fe200024050ff */
[-C--:B0-----:R-:W-:Y:S01]  /*8000*/  FMUL R9, R46, R153.reuse ;  /* 0x000000992e097220 */ /* 0x081fe20000400000 */
        /* <DEDUP_REMOVED lines=8> */
[-C--:B-1----:R-:W-:Y:S01]  /*8090*/  FMUL R11, R52, R153.reuse ;  /* 0x00000099340b7220 */ /* 0x082fe20000400000 */
[----:B------:R-:W-:Y:S01]  /*80a0*/  ISETP.GT.AND P1, PT, R3, 0x8, P1 ;  /* 0x000000080300780c */ /* 0x000fe20000f24270 */
[----:B------:R0:W-:Y:S01]  /*80b0*/  @P0 STG.E desc[UR36][R6.64+0xa0], R9 ;  /* 0x0000a00906000986 */ /* 0x0001e2000c101924 */
[C---:B------:R-:W-:Y:S01]  /*80c0*/  ISETP.GT.AND P0, PT, R0.reuse, 0x38, PT ;  /* 0x000000380000780c */ /* 0x040fe20003f04270 */
[----:B------:R-:W-:Y:S01]  /*80d0*/  FMUL R93, R93, R153 ;  /* 0x000000995d5d7220 */ /* 0x000fe20000400000 */
[----:B------:R-:W-:Y:S01]  /*80e0*/  F2FP.TF32.F32.PACK_B R51, R51 ;  /* 0x00000033ff33723e */ /* 0x000fe200024050ff */
        /* <DEDUP_REMOVED lines=15> */
[-C--:B------:R-:W-:Y:S01]  /*81e0*/  FMUL R103, R103, R153.reuse ;  /* 0x0000009967677220 */ /* 0x080fe20000400000 */
[----:B------:R-:W-:Y:S01]  /*81f0*/  ISETP.GT.AND P0, PT, R3, 0x8, P0 ;  /* 0x000000080300780c */ /* 0x000fe20000704270 */
[----:B-1----:R-:W-:Y:S01]  /*8200*/  FMUL R13, R56, R153 ;  /* 0x00000099380d7220 */ /* 0x002fe20000400000 */
[----:B------:R-:W-:Y:S01]  /*8210*/  F2FP.TF32.F32.PACK_B R55, R55 ;  /* 0x00000037ff37723e */ /* 0x000fe200024050ff */
        /* <DEDUP_REMOVED lines=15> */
[-C--:B------:R-:W-:Y:S01]  /*8310*/  FMUL R111, R111, R153.reuse ;  /* 0x000000996f6f7220 */ /* 0x080fe20000400000 */
[----:B------:R-:W-:Y:S01]  /*8320*/  ISETP.GT.AND P1, PT, R3, 0x8, P1 ;  /* 0x000000080300780c */ /* 0x000fe20000f24270 */
[----:B------:R-:W-:Y:S01]  /*8330*/  FMUL R113, R113, R153 ;  /* 0x0000009971717220 */ /* 0x000fe20000400000 */
[----:B------:R-:W-:Y:S01]  /*8340*/  F2FP.TF32.F32.PACK_B R9, R9 ;  /* 0x00000009ff09723e */ /* 0x000fe200024050ff */
[-C--:B------:R-:W-:Y:S01]  /*8350*/  FMUL R115, R115, R153.reuse ;  /* 0x0000009973737220 */ /* 0x080fe20000400000 */
[----:B-1----:R-:W-:Y:S01]  /*8360*/  FMUL R11, R60, R153 ;  /* 0x000000993c0b7220 */ /* 0x002fe20000400000 */
[----:B------:R-:W-:Y:S01]  /*8370*/  F2FP.TF32.F32.PACK_B R59, R59 ;  /* 0x0000003bff3b723e */ /* 0x000fe200024050ff */
[-C--:B------:R-:W-:Y:S01]  /*8380*/  FMUL R117, R117, R153.reuse ;  /* 0x0000009975757220 */ /* 0x080fe20000400000 */
        /* <DEDUP_REMOVED lines=47> */
[----:B------:R-:W-:Y:S01]  /*8680*/  ISETP.GT.AND P0, PT, R0, 0x58, PT ;  /* 0x000000580000780c */ /* 0x000fe20003f04270 */
[----:B------:R-:W-:Y:S01]  /*8690*/  FMUL R147, R147, R153 ;  /* 0x0000009993937220 */ /* 0x000fe20000400000 */
[----:B------:R-:W-:Y:S01]  /*86a0*/  F2FP.TF32.F32.PACK_B R11, R11 ;  /* 0x0000000bff0b723e */ /* 0x000fe200024050ff */
[----:B------:R-:W-:Y:S01]  /*86b0*/  @P4 STG.E desc[UR36][R6.64+0x124], R63 ;  /* 0x0001243f06004986 */ /* 0x000fe2000c101924 */
[C---:B------:R-:W-:Y:S01]  /*86c0*/  ISETP.GT.AND P4, PT, R3.reuse, 0x8, P2 ;  /* 0x000000080300780c */ /* 0x040fe20001784270 */
        /* <DEDUP_REMOVED lines=10> */
[----:B------:R-:W-:-:S02]  /*8770*/  ISETP.GT.AND P0, PT, R3, 0x8, P0 ;  /* 0x000000080300780c */ /* 0x000fc40000704270 */
[----:B------:R-:W-:Y:S01]  /*8780*/  F2FP.TF32.F32.PACK_B R9, R9 ;  /* 0x00000009ff09723e */ /* 0x000fe200024050ff */
[----:B-1----:R-:W-:Y:S01]  /*8790*/  FMUL R13, R72, R153 ;  /* 0x00000099480d7220 */ /* 0x002fe20000400000 */
[----:B------:R-:W-:-:S03]  /*87a0*/  F2FP.TF32.F32.PACK_B R71, R71 ;  /* 0x00000047ff47723e */ /* 0x000fc600024050ff */
[----:B------:R0:W-:Y:S01]  /*87b0*/  @P1 STG.E desc[UR36][R6.64+0x140], R9 ;  /* 0x0001400906001986 */ /* 0x0001e2000c101924 */
[C---:B------:R-:W-:Y:S02]  /*87c0*/  ISETP.GT.AND P1, PT, R0.reuse, 0x60, PT ;  /* 0x000000600000780c */ /* 0x040fe40003f24270 */
[----:B------:R-:W-:Y:S01]  /*87d0*/  F2FP.TF32.F32.PACK_B R13, R13 ;  /* 0x0000000dff0d723e */ /* 0x000fe200024050ff */
[----:B------:R-:W-:Y:S01]  /*87e0*/  @P4 STG.E desc[UR36][R6.64+0x144], R67 ;  /* 0x0001444306004986 */ /* 0x000fe2000c101924 */
[C---:B------:R-:W-:Y:S02]  /*87f0*/  ISETP.GT.AND P4, PT, R3.reuse, 0x8, P2 ;  /* 0x000000080300780c */ /* 0x040fe40001784270 */
[----:B------:R-:W-:Y:S01]  /*8800*/  ISETP.GT.AND P2, PT, R0, 0x61, PT ;  /* 0x000000610000780c */ /* 0x000fe20003f44270 */
[----:B------:R1:W-:Y:S01]  /*8810*/  @P5 STG.E desc[UR36][R4.64+0x160], R11 ;  /* 0x0001600b04005986 */ /* 0x0003e2000c101924 */
[C---:B------:R-:W-:Y:S02]  /*8820*/  ISETP.GT.AND P5, PT, R3.reuse, RZ, P1 ;  /* 0x000000ff0300720c */ /* 0x040fe40000fa4270 */
[----:B------:R-:W-:Y:S01]  /*8830*/  F2FP.TF32.F32.PACK_B R73, R73 ;  /* 0x00000049ff49723e */ /* 0x000fe200024050ff */
[----:B0-----:R-:W-:Y:S01]  /*8840*/  FMUL R9, R70, R153 ;  /* 0x0000009946097220 */ /* 0x001fe20000400000 */
[----:B------:R-:W-:Y:S01]  /*8850*/  @P3 STG.E desc[UR36][R4.64+0x164], R69 ;  /* 0x0001644504003986 */ /* 0x000fe2000c101924 */
[----:B------:R-:W-:-:S02]  /*8860*/  ISETP.GT.AND P3, PT, R3, RZ, P2 ;  /* 0x000000ff0300720c */ /* 0x000fc40001764270 */
[----:B------:R-:W-:Y:S02]  /*8870*/  ISETP.GT.AND P1, PT, R3, 0x8, P1 ;  /* 0x000000080300780c */ /* 0x000fe40000f24270 */
        /* <DEDUP_REMOVED lines=252> */
[----:B------:R-:W-:Y:S01]  /*9840*/  @P3 STG.E desc[UR36][R4.64+0x364], R133 ;  /* 0x0003648504003986 */ /* 0x000fe2000c101924 */
[----:B0-----:R-:W-:Y:S01]  /*9850*/  FMUL R9, R134, R153 ;  /* 0x0000009986097220 */ /* 0x001fe20000400000 */
[----:B------:R-:W-:-:S02]  /*9860*/  ISETP.GT.AND P3, PT, R3, RZ, P2 ;  /* 0x000000ff0300720c */ /* 0x000fc40001764270 */
[----:B------:R-:W-:Y:S02]  /*9870*/  ISETP.GT.AND P1, PT, R3, 0x8, P1 ;  /* 0x000000080300780c */ /* 0x000fe40000f24270 */
[----:B------:R-:W-:Y:S01]  /*9880*/  F2FP.TF32.F32.PACK_B R9, R9 ;  /* 0x00000009ff09723e */ /* 0x000fe200024050ff */
[----:B-1----:R-:W-:Y:S01]  /*9890*/  FMUL R11, R140, R153 ;  /* 0x000000998c0b7220 */ /* 0x002fe20000400000 */
[----:B------:R-:W-:-:S03]  /*98a0*/  F2FP.TF32.F32.PACK_B R139, R139 ;  /* 0x0000008bff8b723e */ /* 0x000fc600024050ff */
[----:B------:R0:W-:Y:S01]  /*98b0*/  @P0 STG.E desc[UR36][R6.64+0x360], R9 ;  /* 0x0003600906000986 */ /* 0x0001e2000c101924 */
[----:B------:R-:W-:Y:S02]  /*98c0*/  F2FP.TF32.F32.PACK_B R141, R141 ;  /* 0x0000008dff8d723e */ /* 0x000fe400024050ff */
[----:B------:R-:W-:Y:S01]  /*98d0*/  F2FP.TF32.F32.PACK_B R11, R11 ;  /* 0x0000000bff0b723e */ /* 0x000fe200024050ff */
[----:B------:R-:W-:Y:S01]  /*98e0*/  @P4 STG.E desc[UR36][R6.64+0x364], R135 ;  /* 0x0003648706004986 */ /* 0x000fe2000c101924 */
[C---:B------:R-:W-:Y:S02]  /*98f0*/  ISETP.GT.AND P4, PT, R0.reuse, 0xe8, PT ;  /* 0x000000e80000780c */ /* 0x040fe40003f84270 */
[----:B------:R-:W-:Y:S01]  /*9900*/  F2FP.TF32.F32.PACK_B R143, R143 ;  /* 0x0000008fff8f723e */ /* 0x000fe200024050ff */
[----:B------:R1:W-:Y:S01]  /*9910*/  @P5 STG.E desc[UR36][R4.64+0x380], R13 ;  /* 0x0003800d04005986 */ /* 0x0003e2000c101924 */
[----:B------:R-:W-:Y:S02]  /*9920*/  ISETP.GT.AND P5, PT, R0, 0xe9, PT ;  /* 0x000000e90000780c */ /* 0x000fe40003fa4270 */
[----:B------:R-:W-:Y:S01]  /*9930*/  F2FP.TF32.F32.PACK_B R145, R145 ;  /* 0x00000091ff91723e */ /* 0x000fe200024050ff */
[----:B------:R-:W-:Y:S01]  /*9940*/  @P3 STG.E desc[UR36][R4.64+0x384], R137 ;  /* 0x0003848904003986 */ /* 0x000fe2000c101924 */
[C---:B------:R-:W-:Y:S01]  /*9950*/  ISETP.GT.AND P3, PT, R3.reuse, 0x8, P2 ;  /* 0x000000080300780c */ /* 0x040fe20001764270 */
[----:B0-----:R-:W-:Y:S01]  /*9960*/  FMUL R9, R138, R153 ;  /* 0x000000998a097220 */ /* 0x001fe20000400000 */
[----:B------:R-:W-:-:S02]  /*9970*/  ISETP.GT.AND P2, PT, R3, RZ, P4 ;  /* 0x000000ff0300720c */ /* 0x000fc40002744270 */
[C---:B------:R-:W-:Y:S02]  /*9980*/  ISETP.GT.AND P0, PT, R3.reuse, RZ, P5 ;  /* 0x000000ff0300720c */ /* 0x040fe40002f04270 */
[C---:B------:R-:W-:Y:S01]  /*9990*/  ISETP.GT.AND P4, PT, R3.reuse, 0x8, P4 ;  /* 0x000000080300780c */ /* 0x040fe20002784270 */
[----:B-1----:R-:W-:Y:S01]  /*99a0*/  FMUL R13, R142, R153 ;  /* 0x000000998e0d7220 */ /* 0x002fe20000400000 */
[----:B------:R-:W-:Y:S02]  /*99b0*/  ISETP.GT.AND P5, PT, R3, 0x8, P5 ;  /* 0x000000080300780c */ /* 0x000fe40002fa4270 */
[----:B------:R-:W-:Y:S02]  /*99c0*/  F2FP.TF32.F32.PACK_B R9, R9 ;  /* 0x00000009ff09723e */ /* 0x000fe400024050ff */
[----:B------:R-:W-:Y:S02]  /*99d0*/  F2FP.TF32.F32.PACK_B R13, R13 ;  /* 0x0000000dff0d723e */ /* 0x000fe400024050ff */
[----:B------:R-:W-:Y:S01]  /*99e0*/  F2FP.TF32.F32.PACK_B R147, R147 ;  /* 0x00000093ff93723e */ /* 0x000fe200024050ff */
[----:B------:R0:W-:Y:S01]  /*99f0*/  @P1 STG.E desc[UR36][R6.64+0x380], R9 ;  /* 0x0003800906001986 */ /* 0x0001e2000c101924 */
[----:B------:R-:W-:-:S02]  /*9a00*/  ISETP.GT.AND P1, PT, R0, 0xf8, PT ;  /* 0x000000f80000780c */ /* 0x000fc40003f24270 */
        /* <DEDUP_REMOVED lines=8> */
[----:B0-----:R-:W-:Y:S01]  /*9a90*/  FMUL R9, R144, R153 ;  /* 0x0000009990097220 */ /* 0x001fe20000400000 */
[----:B------:R-:W-:-:S02]  /*9aa0*/  ISETP.GT.AND P0, PT, R0, 0xf9, PT ;  /* 0x000000f90000780c */ /* 0x000fc40003f04270 */
[----:B------:R0:W-:Y:S01]  /*9ab0*/  @P4 STG.E desc[UR36][R6.64+0x3a0], R13 ;  /* 0x0003a00d06004986 */ /* 0x0001e2000c101924 */
[C---:B------:R-:W-:Y:S02]  /*9ac0*/  ISETP.GT.AND P4, PT, R3.reuse, RZ, P2 ;  /* 0x000000ff0300720c */ /* 0x040fe40001784270 */
[----:B------:R-:W-:Y:S01]  /*9ad0*/  F2FP.TF32.F32.PACK_B R9, R9 ;  /* 0x00000009ff09723e */ /* 0x000fe200024050ff */
[----:B------:R-:W-:Y:S01]  /*9ae0*/  @P5 STG.E desc[UR36][R6.64+0x3a4], R143 ;  /* 0x0003a48f06005986 */ /* 0x000fe2000c101924 */
[C---:B------:R-:W-:Y:S01]  /*9af0*/  ISETP.GT.AND P5, PT, R3.reuse, RZ, P3 ;  /* 0x000000ff0300720c */ /* 0x040fe20001fa4270 */
[----:B-1----:R-:W-:Y:S01]  /*9b00*/  FMUL R11, R146, R153 ;  /* 0x00000099920b7220 */ /* 0x002fe20000400000 */
[C---:B------:R-:W-:Y:S02]  /*9b10*/  ISETP.GT.AND P3, PT, R3.reuse, 0x8, P3 ;  /* 0x000000080300780c */ /* 0x040fe40001f64270 */
[----:B------:R-:W-:Y:S02]  /*9b20*/  ISETP.GT.AND P2, PT, R3, 0x8, P2 ;  /* 0x000000080300780c */ /* 0x000fe40001744270 */
[----:B------:R-:W-:Y:S01]  /*9b30*/  F2FP.TF32.F32.PACK_B R11, R11 ;  /* 0x0000000bff0b723e */ /* 0x000fe200024050ff */
[----:B0-----:R-:W-:-:S05]  /*9b40*/  FMUL R13, R150, R153 ;  /* 0x00000099960d7220 */ /* 0x001fca0000400000 */
[----:B------:R-:W-:Y:S01]  /*9b50*/  F2FP.TF32.F32.PACK_B R13, R13 ;  /* 0x0000000dff0d723e */ /* 0x000fe200024050ff */
[----:B------:R-:W-:Y:S01]  /*9b60*/  @P5 STG.E desc[UR36][R4.64+0x3c0], R9 ;  /* 0x0003c00904005986 */ /* 0x000fe2000c101924 */
[C---:B------:R-:W-:Y:S01]  /*9b70*/  ISETP.GT.AND P5, PT, R3.reuse, RZ, P1 ;  /* 0x000000ff0300720c */ /* 0x040fe20000fa4270 */
[----:B------:R-:W-:Y:S01]  /*9b80*/  @P3 IMAD.MOV.U32 R2, RZ, RZ, R6 ;  /* 0x000000ffff023224 */ /* 0x000fe200078e0006 */
[C---:B------:R-:W-:Y:S01]  /*9b90*/  ISETP.GT.AND P1, PT, R3.reuse, 0x8, P1 ;  /* 0x000000080300780c */ /* 0x040fe20000f24270 */
[----:B------:R-:W-:Y:S01]  /*9ba0*/  @P4 STG.E desc[UR36][R4.64+0x3c4], R145 ;  /* 0x0003c49104004986 */ /* 0x000fe2000c101924 */
[C---:B------:R-:W-:Y:S02]  /*9bb0*/  ISETP.GT.AND P4, PT, R3.reuse, RZ, P0 ;  /* 0x000000ff0300720c */ /* 0x040fe40000784270 */
[----:B------:R-:W-:Y:S01]  /*9bc0*/  ISETP.GT.AND P0, PT, R3, 0x8, P0 ;  /* 0x000000080300780c */ /* 0x000fe20000704270 */
[----:B------:R-:W-:-:S05]  /*9bd0*/  @P3 IMAD.MOV.U32 R3, RZ, RZ, R7 ;  /* 0x000000ffff033224 */ /* 0x000fca00078e0007 */
[----:B------:R0:W-:Y:S02]  /*9be0*/  @P3 STG.E desc[UR36][R2.64+0x3c0], R11 ;  /* 0x0003c00b02003986 */ /* 0x0001e4000c101924 */
[----:B0-----:R-:W-:Y:S02]  /*9bf0*/  @P2 IMAD.MOV.U32 R2, RZ, RZ, R6 ;  /* 0x000000ffff022224 */ /* 0x001fe400078e0006 */
[----:B------:R-:W-:-:S05]  /*9c00*/  @P2 IMAD.MOV.U32 R3, RZ, RZ, R7 ;  /* 0x000000ffff032224 */ /* 0x000fca00078e0007 */
[----:B------:R0:W-:Y:S02]  /*9c10*/  @P2 STG.E desc[UR36][R2.64+0x3c4], R147 ;  /* 0x0003c49302002986 */ /* 0x0001e4000c101924 */
[----:B0-----:R-:W-:Y:S02]  /*9c20*/  @P5 IMAD.MOV.U32 R2, RZ, RZ, R4 ;  /* 0x000000ffff025224 */ /* 0x001fe400078e0004 */
[----:B------:R-:W-:-:S05]  /*9c30*/  @P5 IMAD.MOV.U32 R3, RZ, RZ, R5 ;  /* 0x000000ffff035224 */ /* 0x000fca00078e0005 */
[----:B------:R0:W-:Y:S04]  /*9c40*/  @P5 STG.E desc[UR36][R2.64+0x3e0], R15 ;  /* 0x0003e00f02005986 */ /* 0x0001e8000c101924 */
[----:B------:R1:W-:Y:S01]  /*9c50*/  @P4 STG.E desc[UR36][R4.64+0x3e4], R149 ;  /* 0x0003e49504004986 */ /* 0x0003e2000c101924 */
[----:B0-----:R-:W-:Y:S02]  /*9c60*/  @P1 IMAD.MOV.U32 R2, RZ, RZ, R6 ;  /* 0x000000ffff021224 */ /* 0x001fe400078e0006 */
[----:B------:R-:W-:-:S05]  /*9c70*/  @P1 IMAD.MOV.U32 R3, RZ, RZ, R7 ;  /* 0x000000ffff031224 */ /* 0x000fca00078e0007 */
[----:B------:R1:W-:Y:S04]  /*9c80*/  @P1 STG.E desc[UR36][R2.64+0x3e0], R13 ;  /* 0x0003e00d02001986 */ /* 0x0003e8000c101924 */
[----:B------:R1:W-:Y:S02]  /*9c90*/  @P0 STG.E desc[UR36][R6.64+0x3e4], R151 ;  /* 0x0003e49706000986 */ /* 0x0003e4000c101924 */
.L_x_286:
[----:B------:R-:W-:Y:S05]  /*9ca0*/  BSYNC B0 ;  /* 0x0000000000007941 */ /* 0x000fea0003800000 */
.L_x_32:
[----:B-1----:R-:W2:Y:S01]  /*9cb0*/  LDL.64 R2, [R1] ;  /* 0x0000000001027983 */ /* 0x002ea20000100a00 */
[----:B------:R-:W-:Y:S01]  /*9cc0*/  ULDC.64 UR4, c[0x0][0x650] ;  /* 0x0001940000047ab9 */ /* 0x000fe20000000a00 */
[----:B------:R1:W-:Y:S01]  /*9cd0*/  SYNCS.ARRIVE.TRANS64.A1T0 RZ, [R160+UR45], RZ ;  /* 0x000000ffa0ff79a7 */ /* 0x0003e2000810002d */
[----:B------:R-:W-:Y:S01]  /*9ce0*/  PRMT R0, RZ, 0x7610, R0 ;  /* 0x00007610ff007816 */ /* 0x000fe20000000000 */
[----:B-----5:R-:W-:Y:S02]  /*9cf0*/  IMAD.MOV.U32 R19, RZ, RZ, -0x1 ;  /* 0xffffffffff137424 */ /* 0x020fe400078e00ff */
[----:B------:R-:W-:Y:S01]  /*9d00*/  IMAD.MOV.U32 R22, RZ, RZ, -0x1 ;  /* 0xffffffffff167424 */ /* 0x000fe200078e00ff */
[----:B--2---:R-:W-:-:S04]  /*9d10*/  LEA R18, P0, R2, R18, 0x1 ;  /* 0x0000001202127211 */ /* 0x004fc800078008ff */
[----:B------:R-:W-:Y:S01]  /*9d20*/  LEA.HI.X R17, R2, R17, R23, 0x1, P0 ;  /* 0x0000001102117211 */ /* 0x000fe200000f0c17 */
[----:B------:R-:W-:Y:S01]  /*9d30*/  IMAD.MOV.U32 R2, RZ, RZ, -0x1 ;  /* 0xffffffffff027424 */ /* 0x000fe200078e00ff */
[----:B------:R-:W-:-:S04]  /*9d40*/  ISETP.GE.U32.AND P0, PT, R18, UR4, PT ;  /* 0x0000000412007c0c */ /* 0x000fc8000bf06070 */
[----:B------:R-:W-:-:S13]  /*9d50*/  ISETP.GE.U32.AND.EX P0, PT, R17, UR5, PT, P0 ;  /* 0x0000000511007c0c */ /* 0x000fda000bf06100 */
[----:B-1----:R-:W-:Y:S05]  /*9d60*/  @P0 BRA `(.L_x_287) ;  /* 0x0000000400700947 */ /* 0x002fea0003800000 */
[----:B----4-:R-:W1:Y:S01]  /*9d70*/  S2R R10, SR_CTAID.X ;  /* 0x00000000000a7919 */ /* 0x010e620000002500 */
[----:B---3--:R-:W2:Y:S01]  /*9d80*/  LDC.64 R8, c[0x0][0x628] ;  /* 0x00018a00ff087b82 */ /* 0x008ea20000000a00 */
[----:B------:R-:W-:Y:S01]  /*9d90*/  ULDC UR4, c[0x0][0x150] ;  /* 0x0000540000047ab9 */ /* 0x000fe20000000800 */
[----:B------:R-:W-:Y:S01]  /*9da0*/  IMAD.MOV.U32 R6, RZ, RZ, R18 ;  /* 0x000000ffff067224 */ /* 0x000fe200078e0012 */
[----:B------:R-:W3:Y:S01]  /*9db0*/  S2R R20, SR_CTAID.Y ;  /* 0x0000000000147919 */ /* 0x000ee20000002600 */
[----:B0-----:R-:W-:-:S04]  /*9dc0*/  IMAD.MOV.U32 R7, RZ, RZ, R17 ;  /* 0x000000ffff077224 */ /* 0x001fc800078e0011 */
[----:B------:R-:W0:Y:S08]  /*9dd0*/  LDC R15, c[0x0][0x144] ;  /* 0x00005100ff0f7b82 */ /* 0x000e300000000800 */
[----:B------:R-:W4:Y:S08]  /*9de0*/  LDC R0, c[0x0][0x630] ;  /* 0x00018c00ff007b82 */ /* 0x000f300000000800 */
[----:B------:R-:W0:Y:S01]  /*9df0*/  LDC.64 R12, c[0x0][0x620] ;  /* 0x00018800ff0c7b82 */ /* 0x000e220000000a00 */
[----:B--2---:R-:W-:-:S04]  /*9e00*/  ISETP.NE.U32.AND P0, PT, R8, RZ, PT ;  /* 0x000000ff0800720c */ /* 0x004fc80003f05070 */
[----:B------:R-:W-:Y:S02]  /*9e10*/  ISETP.NE.AND.EX P0, PT, R9, RZ, PT, P0 ;  /* 0x000000ff0900720c */ /* 0x000fe40003f05300 */
[----:B-1----:R-:W-:-:S05]  /*9e20*/  I2FP.F32.U32 R2, R10 ;  /* 0x0000000a00027245 */ /* 0x002fca0000201000 */
[----:B------:R-:W-:-:S04]  /*9e30*/  FMUL R2, R2, UR4 ;  /* 0x0000000402027c20 */ /* 0x000fc80008400000 */
[----:B------:R1:W2:Y:S02]  /*9e40*/  F2I.U32.TRUNC.NTZ R14, R2 ;  /* 0x00000002000e7305 */ /* 0x0002a4000020f000 */
[----:B---34-:R-:W-:Y:S05]  /*9e50*/  @!P0 BRA `(.L_x_288) ;  /* 0x0000000000288947 */ /* 0x018fea0003800000 */
[----:B------:R-:W3:Y:S02]  /*9e60*/  LDC R3, c[0x0][0x634] ;  /* 0x00018d00ff037b82 */ /* 0x000ee40000000800 */
[----:B---3--:R-:W-:-:S05]  /*9e70*/  IADD3 R7, P0, R18, R3, RZ ;  /* 0x0000000312077210 */ /* 0x008fca0007f1e0ff */
[----:B------:R-:W-:-:S04]  /*9e80*/  IMAD.X R11, RZ, RZ, R17, P0 ;  /* 0x000000ffff0b7224 */ /* 0x000fc800000e0611 */
[----:B-1----:R-:W-:-:S04]  /*9e90*/  IMAD.WIDE.U32 R2, R11, R8, RZ ;  /* 0x000000080b027225 */ /* 0x002fc800078e00ff */
[----:B------:R-:W-:-:S04]  /*9ea0*/  IMAD.WIDE.U32 R4, P0, R7, R9, R2 ;  /* 0x0000000907047225 */ /* 0x000fc80007800002 */
[----:B------:R-:W-:-:S04]  /*9eb0*/  IMAD.WIDE.U32 R2, R7, R8, RZ ;  /* 0x0000000807027225 */ /* 0x000fc800078e00ff */
[----:B------:R-:W-:Y:S01]  /*9ec0*/  IMAD.X R7, RZ, RZ, RZ, P0 ;  /* 0x000000ffff077224 */ /* 0x000fe200000e06ff */
[----:B------:R-:W-:Y:S01]  /*9ed0*/  IADD3 RZ, P0, R3, R4, RZ ;  /* 0x0000000403ff7210 */ /* 0x000fe20007f1e0ff */
[----:B------:R-:W-:-:S04]  /*9ee0*/  IMAD.MOV.U32 R6, RZ, RZ, R5 ;  /* 0x000000ffff067224 */ /* 0x000fc800078e0005 */
[----:B------:R-:W-:-:S08]  /*9ef0*/  IMAD.WIDE.U32.X R6, R11, R9, R6, P0 ;  /* 0x000000090b067225 */ /* 0x000fd000000e0406 */
.L_x_288:
[----:B------:R-:W3:Y:S01]  /*9f00*/  LDC.64 R26, c[0x0][0x640] ;  /* 0x00019000ff1a7b82 */ /* 0x000ee20000000a00 */
[-C--:B------:R-:W-:Y:S01]  /*9f10*/  SHF.R.U64 R11, R6, R0.reuse, R7 ;  /* 0x00000000060b7219 */ /* 0x080fe20000001207 */
[----:B------:R-:W-:Y:S01]  /*9f20*/  IMAD.MOV.U32 R19, RZ, RZ, R17 ;  /* 0x000000ffff137224 */ /* 0x000fe200078e0011 */
[----:B------:R-:W-:Y:S01]  /*9f30*/  SHF.R.U32.HI R0, RZ, R0, R7 ;  /* 0x00000000ff007219 */ /* 0x000fe20000011607 */
[----:B--2---:R-:W-:Y:S01]  /*9f40*/  IMAD.MOV R14, RZ, RZ, -R14 ;  /* 0x000000ffff0e7224 */ /* 0x004fe200078e0a0e */
[----:B------:R-:W-:Y:S01]  /*9f50*/  IADD3 R5, P0, RZ, -R11, RZ ;  /* 0x8000000bff057210 */ /* 0x000fe20007f1e0ff */
[----:B------:R-:W-:Y:S01]  /*9f60*/  ULDC UR4, c[0x0][0x154] ;  /* 0x0000550000047ab9 */ /* 0x000fe20000000800 */
[----:B------:R-:W-:Y:S01]  /*9f70*/  IMAD.MOV.U32 R7, RZ, RZ, 0x1 ;  /* 0x00000001ff077424 */ /* 0x000fe200078e00ff */
[----:B------:R-:W2:Y:S01]  /*9f80*/  LDC R4, c[0x0][0x618] ;  /* 0x00018600ff047b82 */ /* 0x000ea20000000800 */
[----:B0-----:R-:W-:Y:S02]  /*9f90*/  IMAD R22, R15, R14, R10 ;  /* 0x0000000e0f167224 */ /* 0x001fe400078e020a */
[----:B------:R-:W-:-:S04]  /*9fa0*/  IMAD.X R3, RZ, RZ, ~R0, P0 ;  /* 0x000000ffff037224 */ /* 0x000fc800000e0e00 */
[-C--:B------:R-:W-:Y:S01]  /*9fb0*/  IMAD R0, R3, R12.reuse, RZ ;  /* 0x0000000c03007224 */ /* 0x080fe200078e02ff */
[----:B------:R-:W0:Y:S01]  /*9fc0*/  LDC R6, c[0x0][0x608] ;  /* 0x00018200ff067b82 */ /* 0x000e220000000800 */
[----:B-1----:R-:W-:-:S04]  /*9fd0*/  IMAD.WIDE.U32 R2, R5, R12, R18 ;  /* 0x0000000c05027225 */ /* 0x002fc800078e0012 */
[----:B------:R-:W-:Y:S01]  /*9fe0*/  IMAD R5, R5, R13, R0 ;  /* 0x0000000d05057224 */ /* 0x000fe200078e0200 */
[----:B------:R-:W-:Y:S02]  /*9ff0*/  I2FP.F32.U32 R0, R20 ;  /* 0x0000001400007245 */ /* 0x000fe40000201000 */
[----:B------:R-:W1:Y:S01]  /*a000*/  LDC R24, c[0x0][0x658] ;  /* 0x00019600ff187b82 */ /* 0x000e620000000800 */
[----:B------:R-:W-:Y:S01]  /*a010*/  IMAD.IADD R3, R3, 0x1, R5 ;  /* 0x0000000103037824 */ /* 0x000fe200078e0205 */
[----:B---3--:R-:W-:Y:S01]  /*a020*/  ISETP.NE.U32.AND P0, PT, R26, RZ, PT ;  /* 0x000000ff1a00720c */ /* 0x008fe20003f05070 */
[----:B------:R-:W-:Y:S01]  /*a030*/  FMUL R0, R0, UR4 ;  /* 0x0000000400007c20 */ /* 0x000fe20008400000 */
[----:B------:R-:W-:Y:S02]  /*a040*/  IMAD.MOV.U32 R5, RZ, RZ, -0x1 ;  /* 0xffffffffff057424 */ /* 0x000fe400078e00ff */
[----:B------:R-:W-:Y:S01]  /*a050*/  ISETP.NE.AND.EX P0, PT, R27, RZ, PT, P0 ;  /* 0x000000ff1b00720c */ /* 0x000fe20003f05300 */
[----:B------:R3:W4:Y:S01]  /*a060*/  F2I.U32.TRUNC.NTZ R12, R0 ;  /* 0x00000000000c7305 */ /* 0x000722000020f000 */
[----:B------:R-:W3:Y:S01]  /*a070*/  LDC R15, c[0x0][0x148] ;  /* 0x00005200ff0f7b82 */ /* 0x000ee20000000800 */
[----:B--2---:R-:W-:-:S02]  /*a080*/  SHF.R.U64 R10, R2, R4, R3 ;  /* 0x00000004020a7219 */ /* 0x004fc40000001203 */
[----:B------:R-:W-:-:S05]  /*a090*/  SHF.R.U32.HI R3, RZ, R4, R3 ;  /* 0x00000004ff037219 */ /* 0x000fca0000011603 */
[----:B------:R-:W2:Y:S01]  /*a0a0*/  LDC R14, c[0x0][0x600] ;  /* 0x00018000ff0e7b82 */ /* 0x000ea20000000800 */
[-CC-:B0-----:R-:W-:Y:S02]  /*a0b0*/  SHF.R.U64 R8, R10, R6.reuse, R3.reuse ;  /* 0x000000060a087219 */ /* 0x181fe40000001203 */
[----:B------:R-:W-:-:S05]  /*a0c0*/  SHF.R.U32.HI R3, RZ, R6, R3 ;  /* 0x00000006ff037219 */ /* 0x000fca0000011603 */
[----:B------:R-:W0:Y:S01]  /*a0d0*/  LDC R21, c[0x0][0x648] ;  /* 0x00019200ff157b82 */ /* 0x000e220000000800 */
[-CC-:B-1----:R-:W-:Y:S02]  /*a0e0*/  SHF.R.U64 R13, R8, R24.reuse, R3.reuse ;  /* 0x00000018080d7219 */ /* 0x182fe40000001203 */
[-C--:B------:R-:W-:Y:S02]  /*a0f0*/  SHF.L.U32 R5, R5, R24.reuse, RZ ;  /* 0x0000001805057219 */ /* 0x080fe400000006ff */
[-C--:B------:R-:W-:Y:S01]  /*a100*/  SHF.R.U32.HI R3, RZ, R24.reuse, R3 ;  /* 0x00000018ff037219 */ /* 0x080fe20000011603 */
[----:B------:R-:W-:Y:S01]  /*a110*/  IMAD.MOV.U32 R2, RZ, RZ, R13 ;  /* 0x000000ffff027224 */ /* 0x000fe200078e000d */
[----:B------:R-:W-:Y:S01]  /*a120*/  SHF.L.U32 R24, R7, R24, RZ ;  /* 0x0000001807187219 */ /* 0x000fe200000006ff */
[----:B------:R-:W1:Y:S01]  /*a130*/  LDC R25, c[0x0][0x638] ;  /* 0x00018e00ff197b82 */ /* 0x000e620000000800 */
[----:B------:R-:W-:-:S07]  /*a140*/  LOP3.LUT R19, RZ, R5, RZ, 0x33, !PT ;  /* 0x00000005ff137212 */ /* 0x000fce00078e33ff */
[----:B------:R-:W0:Y:S01]  /*a150*/  LDC R28, c[0x0][0x610] ;  /* 0x00018400ff1c7b82 */ /* 0x000e220000000800 */
[----:B----4-:R-:W-:Y:S05]  /*a160*/  @!P0 BRA `(.L_x_289) ;  /* 0x0000000000288947 */ /* 0x010fea0003800000 */
[----:B---3--:R-:W3:Y:S02]  /*a170*/  LDC R0, c[0x0][0x64c] ;  /* 0x00019300ff007b82 */ /* 0x008ee40000000800 */
[----:B---3--:R-:W-:-:S05]  /*a180*/  IADD3 R7, P0, R13, R0, RZ ;  /* 0x000000000d077210 */ /* 0x008fca0007f1e0ff */
        /* <DEDUP_REMOVED lines=8> */
.L_x_289:
[----:B------:R-:W4:Y:S01]  /*a210*/  LDC R4, c[0x0][0x65c] ;  /* 0x00019700ff047b82 */ /* 0x000f220000000800 */
[----:B0--3--:R-:W-:Y:S01]  /*a220*/  SHF.R.U64 R0, R2, R21, R3 ;  /* 0x0000001502007219 */ /* 0x009fe20000001203 */
[----:B--2---:R-:W-:Y:S01]  /*a230*/  VIADD R3, R14, 0xffffffff ;  /* 0xffffffff0e037836 */ /* 0x004fe20000000000 */
[----:B------:R-:W-:Y:S01]  /*a240*/  LOP3.LUT R19, R8, R19, RZ, 0xc0, !PT ;  /* 0x0000001308137212 */ /* 0x000fe200078ec0ff */
[----:B------:R-:W-:Y:S02]  /*a250*/  IMAD.MOV R12, RZ, RZ, -R12 ;  /* 0x000000ffff0c7224 */ /* 0x000fe400078e0a0c */
[----:B------:R-:W-:Y:S01]  /*a260*/  IMAD.MOV R2, RZ, RZ, -R0 ;  /* 0x000000ffff027224 */ /* 0x000fe200078e0a00 */
[----:B------:R-:W-:Y:S01]  /*a270*/  LOP3.LUT R3, R10, R3, RZ, 0xc0, !PT ;  /* 0x000000030a037212 */ /* 0x000fe200078ec0ff */
[----:B------:R-:W-:Y:S02]  /*a280*/  IMAD R19, R24, R0, R19 ;  /* 0x0000000018137224 */ /* 0x000fe400078e0213 */
[----:B-1----:R-:W-:-:S04]  /*a290*/  IMAD R0, R2, R25, R13 ;  /* 0x0000001902007224 */ /* 0x002fc800078e020d */
[----:B------:R-:W-:Y:S01]  /*a2a0*/  IMAD R2, R0, R14, R3 ;  /* 0x0000000e00027224 */ /* 0x000fe200078e0203 */
[----:B----4-:R-:W-:Y:S01]  /*a2b0*/  ISETP.NE.AND P0, PT, R4, 0x1, PT ;  /* 0x000000010400780c */ /* 0x010fe20003f05270 */
[----:B------:R-:W-:-:S05]  /*a2c0*/  IMAD.MOV.U32 R4, RZ, RZ, 0x1 ;  /* 0x00000001ff047424 */ /* 0x000fca00078e00ff */
[----:B------:R-:W-:-:S07]  /*a2d0*/  PRMT R0, R4, 0x7610, R0 ;  /* 0x0000761004007816 */ /* 0x000fce0000000000 */
[----:B------:R-:W-:-:S04]  /*a2e0*/  @P0 IMAD R22, R15, R12, R20 ;  /* 0x0000000c0f160224 */ /* 0x000fc800078e0214 */
[----:B------:R-:W-:-:S05]  /*a2f0*/  IMAD R19, R19, R28, R22 ;  /* 0x0000001c13137224 */ /* 0x000fca00078e0216 */
[----:B------:R-:W-:Y:S02]  /*a300*/  SEL R22, R2, R19, !P0 ;  /* 0x0000001302167207 */ /* 0x000fe40004000000 */
[----:B------:R-:W-:Y:S01]  /*a310*/  SEL R19, R19, R2, !P0 ;  /* 0x0000000213137207 */ /* 0x000fe20004000000 */
[----:B------:R-:W-:-:S07]  /*a320*/  IMAD.MOV.U32 R2, RZ, RZ, R11 ;  /* 0x000000ffff027224 */ /* 0x000fce00078e000b */
.L_x_287:
[----:B------:R-:W-:Y:S02]  /*a330*/  LOP3.LUT P0, RZ, R0, 0xff, RZ, 0xc0, !PT ;  /* 0x000000ff00ff7812 */ /* 0x000fe4000780c0ff */
[----:B------:R-:W-:-:S11]  /*a340*/  LOP3.LUT R173, R173, 0x1, RZ, 0x3c, !PT ;  /* 0x00000001adad7812 */ /* 0x000fd600078e3cff */
[----:B------:R-:W-:Y:S05]  /*a350*/  @P0 BRA `(.L_x_290) ;  /* 0xffffff70003c0947 */ /* 0x000fea000383ffff */
[----:B------:R-:W-:Y:S05]  /*a360*/  EXIT ;  /* 0x000000000000794d */ /* 0x000fea0003800000 */
.L_x_13:
[----:B------:R-:W-:-:S08]  /*a370*/  ISETP.NE.AND P0, PT, R0, RZ, PT ;  /* 0x000000ff0000720c */ /* 0x000fd00003f05270 */
[----:B0-----:R-:W0:-:S00]  /*a380*/  USETMAXREG.DEALLOC.CTAPOOL 0x28 ;  /* 0x00000028000079c8 */ /* 0x001e0000080e0500 */
[----:B------:R-:W-:Y:S05]  /*a390*/  @P0 EXIT ;  /* 0x000000000000094d */ /* 0x000fea0003800000 */
[----:B0-----:R-:W-:Y:S01]  /*a3a0*/  LOP3.LUT P0, RZ, R8, 0xff, RZ, 0xc0, !PT ;  /* 0x000000ff08ff7812 */ /* 0x001fe2000780c0ff */
[----:B------:R-:W-:Y:S02]  /*a3b0*/  IMAD.MOV.U32 R0, RZ, RZ, 0x1 ;  /* 0x00000001ff007424 */ /* 0x000fe400078e00ff */
[----:B------:R-:W-:-:S10]  /*a3c0*/  IMAD.MOV.U32 R7, RZ, RZ, RZ ;  /* 0x000000ffff077224 */ /* 0x000fd400078e00ff */
[----:B------:R-:W-:Y:S05]  /*a3d0*/  @!P0 BRA `(.L_x_291) ;  /* 0x0000000c001c8947 */ /* 0x000fea0003800000 */
[----:B------:R-:W-:Y:S01]  /*a3e0*/  LOP3.LUT P0, RZ, R4, 0x1f, RZ, 0xc0, !PT ;  /* 0x0000001f04ff7812 */ /* 0x000fe2000780c0ff */
[----:B------:R-:W-:Y:S01]  /*a3f0*/  ULDC UR5, c[0x0][0x658] ;  /* 0x0001960000057ab9 */ /* 0x000fe20000000800 */
[----:B------:R-:W-:Y:S01]  /*a400*/  UMOV UR6, 0xffffffff ;  /* 0xffffffff00067882 */ /* 0x000fe20000000000 */
[----:B------:R-:W-:Y:S01]  /*a410*/  BSSY B0, `(.L_x_291) ;  /* 0x00000c3000007945 */ /* 0x000fe20003800000 */
[----:B------:R-:W-:Y:S01]  /*a420*/  USHF.L.U32 UR6, UR6, UR5, URZ ;  /* 0x0000000506067299 */ /* 0x000fe2000800063f */
[C---:B------:R-:W-:Y:S01]  /*a430*/  ISETP.NE.AND P2, PT, R3.reuse, RZ, PT ;  /* 0x000000ff0300720c */ /* 0x040fe20003f45270 */
[----:B------:R-:W-:Y:S01]  /*a440*/  IMAD.MOV.U32 R8, RZ, RZ, 0x1 ;  /* 0x00000001ff087424 */ /* 0x000fe200078e00ff */
[----:B------:R-:W-:Y:S01]  /*a450*/  ISETP.NE.OR P0, PT, R3, RZ, !P0 ;  /* 0x000000ff0300720c */ /* 0x000fe20004705670 */
[----:B------:R-:W-:Y:S01]  /*a460*/  IMAD.MOV.U32 R0, RZ, RZ, 0x1 ;  /* 0x00000001ff007424 */ /* 0x000fe200078e00ff */
[----:B------:R-:W-:Y:S01]  /*a470*/  LOP3.LUT R6, R16, 0x2, RZ, 0xfc, !PT ;  /* 0x0000000210067812 */ /* 0x000fe200078efcff */
[----:B------:R-:W-:Y:S01]  /*a480*/  IMAD.MOV.U32 R7, RZ, RZ, RZ ;  /* 0x000000ffff077224 */ /* 0x000fe200078e00ff */
[----:B------:R-:W-:Y:S01]  /*a490*/  ULDC UR4, c[0x0][0x600] ;  /* 0x0001800000047ab9 */ /* 0x000fe20000000800 */
[----:B------:R-:W-:Y:S01]  /*a4a0*/  UMOV UR7, 0x1 ;  /* 0x0000000100077882 */ /* 0x000fe20000000000 */
[----:B------:R-:W-:-:S02]  /*a4b0*/  UIADD3 UR19, UR40, 0x1, URZ ;  /* 0x0000000128137890 */ /* 0x000fc4000fffe03f */
[----:B------:R-:W-:Y:S02]  /*a4c0*/  UIADD3 UR15, UR4, -0x1, URZ ;  /* 0xffffffff040f7890 */ /* 0x000fe4000fffe03f */
[----:B------:R-:W-:Y:S02]  /*a4d0*/  USHF.L.U32 UR17, UR7, UR5, URZ ;  /* 0x0000000507117299 */ /* 0x000fe4000800063f */
[----:B------:R-:W-:Y:S01]  /*a4e0*/  ULOP3.LUT UR16, URZ, UR6, URZ, 0x33, !UPT ;  /* 0x000000063f107292 */ /* 0x000fe2000f8e333f */
[----:B------:R-:W-:-:S11]  /*a4f0*/  ULDC.64 UR20, c[0x0][0x198] ;  /* 0x0000660000147ab9 */ /* 0x000fd60000000a00 */
.L_x_303:
[----:B------:R-:W-:-:S03]  /*a500*/  UMOV UR4, 0xffffffff ;  /* 0xffffffff00047882 */ /* 0x000fc60000000000 */
[----:B------:R-:W-:Y:S05]  /*a510*/  BRA.DIV UR4, `(.L_x_292) ;  /* 0x0000001204047947 */ /* 0x000fea000b800000 */
[----:B------:R-:W-:-:S13]  /*a520*/  ELECT P6, URZ, PT ;  /* 0x00000000003f782f */ /* 0x000fda00038c0000 */
.L_x_317:
[----:B------:R-:W0:Y:S01]  /*a530*/  LDC R3, c[0x0][0x28c] ;  /* 0x0000a300ff037b82 */ /* 0x000e220000000800 */
[----:B------:R-:W-:Y:S01]  /*a540*/  BSSY B1, `(.L_x_293) ;  /* 0x0000037000017945 */ /* 0x000fe20003800000 */
[----:B0-----:R-:W-:-:S13]  /*a550*/  ISETP.LT.OR P6, PT, R3, 0x1, !P6 ;  /* 0x000000010300780c */ /* 0x001fda00077c1670 */
[----:B------:R-:W-:Y:S05]  /*a560*/  @P6 BRA `(.L_x_294) ;  /* 0x0000000000d06947 */ /* 0x000fea0003800000 */
[----:B------:R-:W-:Y:S02]  /*a570*/  IMAD.SHL.U32 R22, R22, 0x100, RZ ;  /* 0x0000010016167824 */ /* 0x000fe400078e00ff */
[----:B------:R-:W-:Y:S02]  /*a580*/  IMAD.SHL.U32 R19, R19, 0x40, RZ ;  /* 0x0000004013137824 */ /* 0x000fe400078e00ff */
[----:B------:R-:W-:Y:S02]  /*a590*/  IMAD.MOV.U32 R12, RZ, RZ, RZ ;  /* 0x000000ffff0c7224 */ /* 0x000fe400078e00ff */
[----:B------:R-:W-:Y:S02]  /*a5a0*/  IMAD.U32 R13, RZ, RZ, UR19 ;  /* 0x00000013ff0d7e24 */ /* 0x000fe4000f8e00ff */
[----:B------:R-:W-:Y:S02]  /*a5b0*/  IMAD.MOV.U32 R3, RZ, RZ, R0 ;  /* 0x000000ffff037224 */ /* 0x000fe400078e0000 */
[----:B------:R-:W-:-:S07]  /*a5c0*/  IMAD.MOV.U32 R4, RZ, RZ, R7 ;  /* 0x000000ffff047224 */ /* 0x000fce00078e0007 */
.L_x_298:
[----:B------:R-:W0:Y:S01]  /*a5d0*/  S2R R10, SR_CgaCtaId ;  /* 0x00000000000a7919 */ /* 0x000e220000008800 */
[----:B------:R-:W-:Y:S01]  /*a5e0*/  MOV R5, 0x400 ;  /* 0x0000040000057802 */ /* 0x000fe20000000f00 */
[----:B------:R-:W1:Y:S03]  /*a5f0*/  @!P2 LDC R9, c[0x0][0x500] ;  /* 0x00014000ff09ab82 */ /* 0x000e660000000800 */
[----:B0-----:R-:W-:Y:S02]  /*a600*/  LEA R11, R10, R5, 0x18 ;  /* 0x000000050a0b7211 */ /* 0x001fe400078ec0ff */
[----:B------:R-:W-:-:S03]  /*a610*/  SHF.L.U32 R5, R3, 0x1f, RZ ;  /* 0x0000001f03057819 */ /* 0x000fc600000006ff */
[----:B------:R-:W-:-:S04]  /*a620*/  IMAD R10, R4, 0x8, R11 ;  /* 0x00000008040a7824 */ /* 0x000fc800078e020b */
[----:B------:R-:W0:Y:S02]  /*a630*/  SYNCS.PHASECHK.TRANS64.TRYWAIT P1, [R10+URZ+0x28], R5 ;  /* 0x000028050a0075a7 */ /* 0x000e24000802017f */
[----:B01----:R-:W-:Y:S05]  /*a640*/  @!P1 BRA `(.L_x_295) ;  /* 0x0000000c00d89947 */ /* 0x003fea0003800000 */
.L_x_318:
[----:B0-----:R-:W-:Y:S01]  /*a650*/  PRMT R5, R6, 0x9910, RZ ;  /* 0x0000991006057816 */ /* 0x001fe200000000ff */
[----:B------:R0:W-:Y:S03]  /*a660*/  @!P2 SYNCS.ARRIVE.TRANS64 RZ, [R10+URZ], R9 ;  /* 0x000000090affa9a7 */ /* 0x0001e6000800003f */
[----:B------:R-:W-:-:S13]  /*a670*/  ISETP.NE.AND P1, PT, R5, 0x2, PT ;  /* 0x000000020500780c */ /* 0x000fda0003f25270 */
[----:B0-----:R-:W-:Y:S05]  /*a680*/  @P1 BRA `(.L_x_296) ;  /* 0x0000000000041947 */ /* 0x001fea0003800000 */
[----:B------:R-:W-:Y:S01]  /*a690*/  BPT.TRAP 0x1 ;  /* 0x000000040000795c */ /* 0x000fe20000300000 */
.L_x_296:
[----:B------:R-:W-:Y:S05]  /*a6a0*/  @P0 BRA `(.L_x_297) ;  /* 0x0000000000040947 */ /* 0x000fea0003800000 */
[----:B------:R-:W-:Y:S01]  /*a6b0*/  BPT.TRAP 0x1 ;  /* 0x000000040000795c */ /* 0x000fe20000300000 */
.L_x_297:
[--C-:B------:R-:W-:Y:S01]  /*a6c0*/  IMAD R5, R4, 0x2000, R11.reuse ;  /* 0x0000200004057824 */ /* 0x100fe200078e020b */
[----:B------:R-:W-:Y:S01]  /*a6d0*/  R2UR UR9, R10 ;  /* 0x000000000a0972ca */ /* 0x000fe200000e0000 */
[C---:B------:R-:W-:Y:S01]  /*a6e0*/  IMAD R11, R4.reuse, 0x8000, R11 ;  /* 0x00008000040b7824 */ /* 0x040fe200078e020b */
[----:B------:R-:W-:Y:S01]  /*a6f0*/  UIADD3 UR4, UP0, UR20, 0xf0, URZ ;  /* 0x000000f014047890 */ /* 0x000fe2000ff1e03f */
[----:B------:R-:W-:Y:S01]  /*a700*/  VIADD R13, R13, 0xffffffff ;  /* 0xffffffff0d0d7836 */ /* 0x000fe20000000000 */
[----:B------:R-:W-:Y:S01]  /*a710*/  R2UR UR5, R5 ;  /* 0x00000000050572ca */ /* 0x000fe200000e0000 */
[----:B------:R-:W-:Y:S01]  /*a720*/  UIADD3 UR22, UP1, UR20, 0x1f0, URZ ;  /* 0x000001f014167890 */ /* 0x000fe2000ff3e03f */
[----:B------:R-:W-:Y:S01]  /*a730*/  R2UR UR8, R11 ;  /* 0x000000000b0872ca */ /* 0x000fe200000e0000 */
[----:B------:R-:W-:Y:S01]  /*a740*/  VIADD R4, R4, 0x1 ;  /* 0x0000000104047836 */ /* 0x000fe20000000000 */
[----:B------:R-:W-:Y:S01]  /*a750*/  R2UR UR11, R19 ;  /* 0x00000000130b72ca */ /* 0x000fe200000e0000 */
[----:B------:R-:W-:Y:S01]  /*a760*/  UIADD3.X UR23, URZ, UR21, URZ, UP1, !UPT ;  /* 0x000000153f177290 */ /* 0x000fe20008ffe43f */
[----:B------:R-:W-:Y:S01]  /*a770*/  R2UR UR10, R12 ;  /* 0x000000000c0a72ca */ /* 0x000fe200000e0000 */
[----:B------:R-:W-:Y:S01]  /*a780*/  UMOV UR6, 0x0 ;  /* 0x0000000000067882 */ /* 0x000fe20000000000 */
[----:B------:R-:W-:Y:S01]  /*a790*/  R2UR UR12, R2 ;  /* 0x00000000020c72ca */ /* 0x000fe200000e0000 */
[----:B------:R-:W-:Y:S01]  /*a7a0*/  UMOV UR7, 0x10000000 ;  /* 0x1000000000077882 */ /* 0x000fe20000000000 */
[----:B------:R-:W-:Y:S01]  /*a7b0*/  R2UR UR18, R22 ;  /* 0x00000000161272ca */ /* 0x000fe200000e0000 */
[----:B------:R-:W-:Y:S01]  /*a7c0*/  VIADD R12, R12, 0x20 ;  /* 0x000000200c0c7836 */ /* 0x000fe20000000000 */
[----:B------:R-:W-:Y:S01]  /*a7d0*/  ISETP.GT.AND P3, PT, R13, 0x1, PT ;  /* 0x000000010d00780c */ /* 0x000fe20003f64270 */
[----:B------:R-:W-:Y:S01]  /*a7e0*/  UIADD3 UR13, UR5, 0x180, URZ ;  /* 0x00000180050d7890 */ /* 0x000fe2000fffe03f */
[----:B------:R-:W-:Y:S01]  /*a7f0*/  ISETP.NE.AND P1, PT, R4, 0x5, PT ;  /* 0x000000050400780c */ /* 0x000fe20003f25270 */
[----:B------:R-:W-:-:S02]  /*a800*/  UIADD3.X UR5, URZ, UR21, URZ, UP0, !UPT ;  /* 0x000000153f057290 */ /* 0x000fc400087fe43f */
[----:B------:R-:W-:Y:S01]  /*a810*/  UIADD3 UR14, UR8, 0xa180, URZ ;  /* 0x0000a180080e7890 */ /* 0x000fe2000fffe03f */
[----:B------:R-:W-:Y:S02]  /*a820*/  SEL R10, RZ, 0x1, P1 ;  /* 0x00000001ff0a7807 */ /* 0x000fe40000800000 */
[----:B------:R-:W-:Y:S01]  /*a830*/  UMOV UR8, UR13 ;  /* 0x0000000d00087c82 */ /* 0x000fe20008000000 */
[----:B------:R-:W-:Y:S02]  /*a840*/  SEL R4, R4, RZ, P1 ;  /* 0x000000ff04047207 */ /* 0x000fe40000800000 */
[----:B------:R-:W-:Y:S01]  /*a850*/  LOP3.LUT R3, R3, R10, RZ, 0x3c, !PT ;  /* 0x0000000a03037212 */ /* 0x000fe200078e3cff */
[----:B------:R0:W-:Y:S02]  /*a860*/  UTMALDG.3D [UR8], [UR4], desc[UR6] ;  /* 0x00000608040075b4 */ /* 0x0001e40008011000 */
[----:B0-----:R-:W-:Y:S01]  /*a870*/  UMOV UR8, UR14 ;  /* 0x0000000e00087c82 */ /* 0x001fe20008000000 */
[----:B------:R-:W-:-:S02]  /*a880*/  UMOV UR11, UR18 ;  /* 0x00000012000b7c82 */ /* 0x000fc40008000000 */
[----:B------:R0:W-:Y:S02]  /*a890*/  UTMALDG.3D [UR8], [UR22], desc[UR6] ;  /* 0x00000608160075b4 */ /* 0x0001e40008011000 */
[----:B0-----:R-:W-:Y:S05]  /*a8a0*/  @P3 BRA `(.L_x_298) ;  /* 0xfffffffc00483947 */ /* 0x001fea000383ffff */
.L_x_294:
[----:B------:R-:W-:Y:S05]  /*a8b0*/  BSYNC B1 ;  /* 0x0000000000017941 */ /* 0x000fea0003800000 */
.L_x_293:
[----:B------:R-:W2:Y:S01]  /*a8c0*/  LDL.64 R10, [R1] ;  /* 0x00000000010a7983 */ /* 0x000ea20000100a00 */
[----:B------:R-:W-:Y:S01]  /*a8d0*/  LOP3.LUT P4, RZ, R8, 0xff, RZ, 0xc0, !PT ;  /* 0x000000ff08ff7812 */ /* 0x000fe2000788c0ff */
[----:B------:R-:W-:Y:S01]  /*a8e0*/  VIADD R4, R7, UR40 ;  /* 0x0000002807047c36 */ /* 0x000fe20008000000 */
[----:B------:R-:W-:Y:S01]  /*a8f0*/  ULDC.64 UR4, c[0x0][0x650] ;  /* 0x0001940000047ab9 */ /* 0x000fe20000000a00 */
[----:B------:R-:W-:Y:S01]  /*a900*/  IMAD.U32 R7, RZ, RZ, UR40 ;  /* 0x00000028ff077e24 */ /* 0x000fe2000f8e00ff */
[----:B------:R-:W-:Y:S01]  /*a910*/  UISETP.GE.U32.AND UP0, UPT, UR40, 0x5, UPT ;  /* 0x000000052800788c */ /* 0x000fe2000bf06070 */
[----:B------:R-:W-:Y:S01]  /*a920*/  BSSY B1, `(.L_x_299) ;  /* 0x000006f000017945 */ /* 0x000fe20003800000 */
[----:B------:R-:W-:Y:S01]  /*a930*/  ISETP.GT.U32.AND P1, PT, R4, 0x4, PT ;  /* 0x000000040400780c */ /* 0x000fe20003f24070 */
[----:B------:R-:W-:Y:S01]  /*a940*/  IMAD.MOV.U32 R19, RZ, RZ, -0x1 ;  /* 0xffffffffff137424 */ /* 0x000fe200078e00ff */
[----:B------:R-:W-:Y:S01]  /*a950*/  PRMT R8, RZ, 0x7610, R8 ;  /* 0x00007610ff087816 */ /* 0x000fe20000000008 */
[----:B------:R-:W-:Y:S01]  /*a960*/  IMAD.MOV.U32 R22, RZ, RZ, -0x1 ;  /* 0xffffffffff167424 */ /* 0x000fe200078e00ff */
[----:B------:R-:W-:-:S02]  /*a970*/  ISETP.LT.U32.AND P1, PT, R7, 0x5, P1 ;  /* 0x000000050700780c */ /* 0x000fc40000f21070 */
[----:B------:R-:W-:Y:S01]  /*a980*/  PLOP3.LUT P3, PT, PT, PT, UP0, 0x80, 0x0 ;  /* 0x000000000000781c */ /* 0x000fe20003f6f008 */
[----:B------:R-:W0:Y:S01]  /*a990*/  @P4 S2R R3, SR_CgaCtaId ;  /* 0x0000000000034919 */ /* 0x000e220000008800 */
[----:B------:R-:W-:-:S04]  /*a9a0*/  @P4 MOV R2, 0x400 ;  /* 0x0000040000024802 */ /* 0x000fc80000000f00 */
[----:B0-----:R-:W-:Y:S01]  /*a9b0*/  @P4 LEA R5, R3, R2, 0x18 ;  /* 0x0000000203054211 */ /* 0x001fe200078ec0ff */
[----:B------:R-:W-:-:S03]  /*a9c0*/  IMAD.WIDE.U32 R2, R4, -0x33333333, RZ ;  /* 0xcccccccd04027825 */ /* 0x000fc600078e00ff */
[----:B------:R0:W-:Y:S01]  /*a9d0*/  @P4 SYNCS.ARRIVE.TRANS64.A1T0 RZ, [R5+URZ+0x88], RZ ;  /* 0x000088ff05ff49a7 */ /* 0x0001e2000810003f */
[----:B------:R-:W-:Y:S01]  /*a9e0*/  IMAD.MOV.U32 R2, RZ, RZ, -0x1 ;  /* 0xffffffffff027424 */ /* 0x000fe200078e00ff */
[----:B0-----:R-:W-:Y:S02]  /*a9f0*/  SHF.R.U32.HI R5, RZ, 0x2, R3 ;  /* 0x00000002ff057819 */ /* 0x001fe40000011603 */
[----:B------:R-:W-:-:S03]  /*aa00*/  SEL R3, RZ, 0x1, !P1 ;  /* 0x00000001ff037807 */ /* 0x000fc60004800000 */
[----:B------:R-:W-:Y:S01]  /*aa10*/  IMAD R7, R5, -0x5, R4 ;  /* 0xfffffffb05077824 */ /* 0x000fe200078e0204 */
[----:B------:R-:W-:Y:S02]  /*aa20*/  LOP3.LUT R0, R0, R3, RZ, 0x3c, !PT ;  /* 0x0000000300007212 */ /* 0x000fe400078e3cff */
[----:B------:R-:W-:Y:S02]  /*aa30*/  PRMT R3, RZ, 0x7610, R3 ;  /* 0x00007610ff037816 */ /* 0x000fe40000000003 */
[----:B------:R-:W-:Y:S02]  /*aa40*/  @P3 LOP3.LUT R0, R0, 0x1, R5, 0x78, !PT ;  /* 0x0000000100003812 */ /* 0x000fe400078e7805 */
[----:B--2---:R-:W-:-:S04]  /*aa50*/  IADD3 R18, P4, R18, R10, RZ ;  /* 0x0000000a12127210 */ /* 0x004fc80007f9e0ff */
[----:B------:R-:W-:Y:S01]  /*aa60*/  ISETP.GE.U32.AND P1, PT, R18, UR4, PT ;  /* 0x0000000412007c0c */ /* 0x000fe2000bf26070 */
[----:B------:R-:W-:-:S05]  /*aa70*/  IMAD.X R17, R17, 0x1, R23, P4 ;  /* 0x0000000111117824 */ /* 0x000fca00020e0617 */
[----:B------:R-:W-:-:S13]  /*aa80*/  ISETP.GE.U32.AND.EX P1, PT, R17, UR5, PT, P1 ;  /* 0x0000000511007c0c */ /* 0x000fda000bf26110 */
[----:B------:R-:W-:Y:S05]  /*aa90*/  @P1 BRA `(.L_x_300) ;  /* 0x00000004005c1947 */ /* 0x000fea0003800000 */
[----:B------:R-:W0:Y:S01]  /*aaa0*/  S2R R11, SR_CTAID.X ;  /* 0x00000000000b7919 */ /* 0x000e220000002500 */
[----:B------:R-:W-:Y:S01]  /*aab0*/  ULDC.64 UR4, c[0x0][0x628] ;  /* 0x00018a0000047ab9 */ /* 0x000fe20000000a00 */
[----:B------:R-:W1:Y:S01]  /*aac0*/  LDC R12, c[0x0][0x144] ;  /* 0x00005100ff0c7b82 */ /* 0x000e620000000800 */
[----:B------:R-:W-:Y:S01]  /*aad0*/  ISETP.NE.U32.AND P1, PT, RZ, UR4, PT ;  /* 0x00000004ff007c0c */ /* 0x000fe2000bf25070 */
[----:B------:R-:W2:Y:S01]  /*aae0*/  S2R R9, SR_CTAID.Y ;  /* 0x0000000000097919 */ /* 0x000ea20000002600 */
[----:B------:R-:W-:Y:S01]  /*aaf0*/  ULDC UR6, c[0x0][0x150] ;  /* 0x0000540000067ab9 */ /* 0x000fe20000000800 */
[----:B------:R-:W-:Y:S01]  /*ab00*/  ULDC UR7, c[0x0][0x630] ;  /* 0x00018c0000077ab9 */ /* 0x000fe20000000800 */
[----:B------:R-:W-:Y:S01]  /*ab10*/  ISETP.NE.AND.EX P1, PT, RZ, UR5, PT, P1 ;  /* 0x00000005ff007c0c */ /* 0x000fe2000bf25310 */
[----:B------:R-:W-:Y:S01]  /*ab20*/  IMAD.MOV.U32 R2, RZ, RZ, R18 ;  /* 0x000000ffff027224 */ /* 0x000fe200078e0012 */
[----:B0-----:R-:W-:-:S05]  /*ab30*/  I2FP.F32.U32 R3, R11 ;  /* 0x0000000b00037245 */ /* 0x001fca0000201000 */
[----:B------:R-:W-:Y:S01]  /*ab40*/  FMUL R14, R3, UR6 ;  /* 0x00000006030e7c20 */ /* 0x000fe20008400000 */
[----:B------:R-:W-:-:S05]  /*ab50*/  IMAD.MOV.U32 R3, RZ, RZ, R17 ;  /* 0x000000ffff037224 */ /* 0x000fca00078e0011 */
[----:B--2---:R-:W-:Y:S05]  /*ab60*/  @!P1 BRA `(.L_x_301) ;  /* 0x0000000000289947 */ /* 0x004fea0003800000 */
[----:B------:R-:W-:Y:S02]  /*ab70*/  ULDC UR6, c[0x0][0x634] ;  /* 0x00018d0000067ab9 */ /* 0x000fe40000000800 */
[----:B------:R-:W-:-:S05]  /*ab80*/  IADD3 R3, P1, R18, UR6, RZ ;  /* 0x0000000612037c10 */ /* 0x000fca000ff3e0ff */
[----:B------:R-:W-:-:S04]  /*ab90*/  IMAD.X R13, RZ, RZ, R17, P1 ;  /* 0x000000ffff0d7224 */ /* 0x000fc800008e0611 */
[----:B------:R-:W-:-:S04]  /*aba0*/  IMAD.WIDE.U32 R4, R13, UR4, RZ ;  /* 0x000000040d047c25 */ /* 0x000fc8000f8e00ff */
[----:B------:R-:W-:-:S04]  /*abb0*/  IMAD.WIDE.U32 R4, P1, R3, UR5, R4 ;  /* 0x0000000503047c25 */ /* 0x000fc8000f820004 */
[----:B------:R-:W-:-:S04]  /*abc0*/  IMAD.WIDE.U32 R2, R3, UR4, RZ ;  /* 0x0000000403027c25 */ /* 0x000fc8000f8e00ff */
[----:B------:R-:W-:Y:S01]  /*abd0*/  IMAD.MOV.U32 R2, RZ, RZ, R5 ;  /* 0x000000ffff027224 */ /* 0x000fe200078e0005 */
[----:B------:R-:W-:Y:S01]  /*abe0*/  IADD3 RZ, P3, R3, R4, RZ ;  /* 0x0000000403ff7210 */ /* 0x000fe20007f7e0ff */
[----:B------:R-:W-:-:S04]  /*abf0*/  IMAD.X R3, RZ, RZ, RZ, P1 ;  /* 0x000000ffff037224 */ /* 0x000fc800008e06ff */
[----:B------:R-:W-:-:S08]  /*ac00*/  IMAD.WIDE.U32.X R2, R13, UR5, R2, P3 ;  /* 0x000000050d027c25 */ /* 0x000fd000098e0402 */
.L_x_301:
[--C-:B------:R-:W-:Y:S01]  /*ac10*/  SHF.R.U64 R10, R2, UR7, R3.reuse ;  /* 0x00000007020a7c19 */ /* 0x100fe20008001203 */
[----:B------:R-:W0:Y:S01]  /*ac20*/  F2I.U32.TRUNC.NTZ R14, R14 ;  /* 0x0000000e000e7305 */ /* 0x000e22000020f000 */
[----:B------:R-:W-:Y:S01]  /*ac30*/  SHF.R.U32.HI R2, RZ, UR7, R3 ;  /* 0x00000007ff027c19 */ /* 0x000fe20008011603 */
[----:B------:R-:W-:Y:S01]  /*ac40*/  ULDC.64 UR4, c[0x0][0x620] ;  /* 0x0001880000047ab9 */ /* 0x000fe20000000a00 */
[----:B------:R-:W-:Y:S01]  /*ac50*/  IADD3 R5, P1, RZ, -R10, RZ ;  /* 0x8000000aff057210 */ /* 0x000fe20007f3e0ff */
[----:B------:R-:W-:Y:S01]  /*ac60*/  IMAD.MOV.U32 R3, RZ, RZ, R17 ;  /* 0x000000ffff037224 */ /* 0x000fe200078e0011 */
[----:B------:R-:W-:-:S03]  /*ac70*/  ULDC.64 UR6, c[0x0][0x640] ;  /* 0x0001900000067ab9 */ /* 0x000fc60000000a00 */
[----:B------:R-:W-:Y:S01]  /*ac80*/  IMAD.X R2, RZ, RZ, ~R2, P1 ;  /* 0x000000ffff027224 */ /* 0x000fe200008e0e02 */
[----:B------:R-:W-:-:S03]  /*ac90*/  ISETP.NE.U32.AND P1, PT, RZ, UR6, PT ;  /* 0x00000006ff007c0c */ /* 0x000fc6000bf25070 */
[----:B------:R-:W-:Y:S01]  /*aca0*/  IMAD R4, R2, UR4, RZ ;  /* 0x0000000402047c24 */ /* 0x000fe2000f8e02ff */
[----:B------:R-:W-:Y:S01]  /*acb0*/  ISETP.NE.AND.EX P1, PT, RZ, UR7, PT, P1 ;  /* 0x00000007ff007c0c */ /* 0x000fe2000bf25310 */
[----:B------:R-:W-:-:S04]  /*acc0*/  IMAD.MOV.U32 R2, RZ, RZ, R18 ;  /* 0x000000ffff027224 */ /* 0x000fc800078e0012 */
[----:B------:R-:W-:Y:S01]  /*acd0*/  IMAD.WIDE.U32 R2, R5, UR4, R2 ;  /* 0x0000000405027c25 */ /* 0x000fe2000f8e0002 */
[----:B------:R-:W-:-:S03]  /*ace0*/  ULDC UR4, c[0x0][0x618] ;  /* 0x0001860000047ab9 */ /* 0x000fc60000000800 */
[----:B------:R-:W-:Y:S01]  /*acf0*/  IMAD R5, R5, UR5, R4 ;  /* 0x0000000505057c24 */ /* 0x000fe2000f8e0204 */
[----:B------:R-:W-:Y:S01]  /*ad00*/  ULDC UR5, c[0x0][0x154] ;  /* 0x0000550000057ab9 */ /* 0x000fe20000000800 */
[----:B0-----:R-:W-:Y:S02]  /*ad10*/  IMAD.MOV R4, RZ, RZ, -R14 ;  /* 0x000000ffff047224 */ /* 0x001fe400078e0a0e */
[----:B------:R-:W0:Y:S01]  /*ad20*/  LDC R14, c[0x0][0x148] ;  /* 0x00005200ff0e7b82 */ /* 0x000e220000000800 */
[----:B------:R-:W-:Y:S02]  /*ad30*/  IMAD.IADD R3, R3, 0x1, R5 ;  /* 0x0000000103037824 */ /* 0x000fe400078e0205 */
[----:B-1----:R-:W-:Y:S01]  /*ad40*/  IMAD R11, R12, R4, R11 ;  /* 0x000000040c0b7224 */ /* 0x002fe200078e020b */
[----:B------:R-:W-:Y:S02]  /*ad50*/  I2FP.F32.U32 R4, R9 ;  /* 0x0000000900047245 */ /* 0x000fe40000201000 */
[----:B------:R-:W-:-:S02]  /*ad60*/  SHF.R.U64 R12, R2, UR4, R3 ;  /* 0x00000004020c7c19 */ /* 0x000fc40008001203 */
[----:B------:R-:W-:Y:S01]  /*ad70*/  SHF.R.U32.HI R3, RZ, UR4, R3 ;  /* 0x00000004ff037c19 */ /* 0x000fe20008011603 */
[----:B------:R-:W-:Y:S01]  /*ad80*/  FMUL R4, R4, UR5 ;  /* 0x0000000504047c20 */ /* 0x000fe20008400000 */
[----:B------:R-:W-:Y:S02]  /*ad90*/  ULDC UR4, c[0x0][0x608] ;  /* 0x0001820000047ab9 */ /* 0x000fe40000000800 */
[--C-:B------:R-:W-:Y:S01]  /*ada0*/  SHF.R.U64 R15, R12, UR4, R3.reuse ;  /* 0x000000040c0f7c19 */ /* 0x100fe20008001203 */
[----:B------:R1:W2:Y:S01]  /*adb0*/  F2I.U32.TRUNC.NTZ R20, R4 ;  /* 0x0000000400147305 */ /* 0x0002a2000020f000 */
[----:B------:R-:W-:Y:S01]  /*adc0*/  SHF.R.U32.HI R2, RZ, UR4, R3 ;  /* 0x00000004ff027c19 */ /* 0x000fe20008011603 */
[----:B------:R-:W-:-:S03]  /*add0*/  ULDC UR4, c[0x0][0x658] ;  /* 0x0001960000047ab9 */ /* 0x000fc60000000800 */
[--C-:B------:R-:W-:Y:S02]  /*ade0*/  SHF.R.U64 R13, R15, UR4, R2.reuse ;  /* 0x000000040f0d7c19 */ /* 0x100fe40008001202 */
[----:B------:R-:W-:-:S03]  /*adf0*/  SHF.R.U32.HI R19, RZ, UR4, R2 ;  /* 0x00000004ff137c19 */ /* 0x000fc60008011602 */
[----:B------:R-:W-:Y:S02]  /*ae00*/  IMAD.MOV.U32 R2, RZ, RZ, R13 ;  /* 0x000000ffff027224 */ /* 0x000fe400078e000d */
[----:B------:R-:W-:Y:S01]  /*ae10*/  IMAD.MOV.U32 R3, RZ, RZ, R19 ;  /* 0x000000ffff037224 */ /* 0x000fe200078e0013 */
[----:B-1----:R-:W-:Y:S06]  /*ae20*/  @!P1 BRA `(.L_x_302) ;  /* 0x0000000000289947 */ /* 0x002fec0003800000 */
        /* <DEDUP_REMOVED lines=10> */
.L_x_302:
[----:B------:R-:W1:Y:S01]  /*aed0*/  LDC R4, c[0x0][0x65c] ;  /* 0x00019700ff047b82 */ /* 0x000e620000000800 */
[----:B------:R-:W-:Y:S01]  /*aee0*/  ULDC UR4, c[0x0][0x648] ;  /* 0x0001920000047ab9 */ /* 0x000fe20000000800 */
[----:B------:R-:W-:Y:S01]  /*aef0*/  LOP3.LUT R15, R15, UR16, RZ, 0xc0, !PT ;  /* 0x000000100f0f7c12 */ /* 0x000fe2000f8ec0ff */
[----:B--2---:R-:W-:Y:S01]  /*af00*/  IMAD.MOV R20, RZ, RZ, -R20 ;  /* 0x000000ffff147224 */ /* 0x004fe200078e0a14 */
[----:B------:R-:W-:Y:S01]  /*af10*/  SHF.R.U64 R2, R2, UR4, R3 ;  /* 0x0000000402027c19 */ /* 0x000fe20008001203 */
[----:B------:R-:W-:Y:S01]  /*af20*/  ULDC UR4, c[0x0][0x638] ;  /* 0x00018e0000047ab9 */ /* 0x000fe20000000800 */
[----:B------:R-:W-:Y:S01]  /*af30*/  LOP3.LUT R12, R12, UR15, RZ, 0xc0, !PT ;  /* 0x0000000f0c0c7c12 */ /* 0x000fe2000f8ec0ff */
[----:B------:R-:W-:Y:S01]  /*af40*/  ULDC UR5, c[0x0][0x610] ;  /* 0x0001840000057ab9 */ /* 0x000fe20000000800 */
[----:B------:R-:W-:Y:S01]  /*af50*/  IMAD.MOV.U32 R3, RZ, RZ, 0x1 ;  /* 0x00000001ff037424 */ /* 0x000fe200078e00ff */
[----:B-1----:R-:W-:Y:S01]  /*af60*/  ISETP.NE.AND P1, PT, R4, 0x1, PT ;  /* 0x000000010400780c */ /* 0x002fe20003f25270 */
[----:B------:R-:W-:-:S02]  /*af70*/  IMAD.MOV R4, RZ, RZ, -R2 ;  /* 0x000000ffff047224 */ /* 0x000fc400078e0a02 */
[----:B------:R-:W-:Y:S02]  /*af80*/  IMAD R2, R2, UR17, R15 ;  /* 0x0000001102027c24 */ /* 0x000fe4000f8e020f */
[----:B------:R-:W-:Y:S01]  /*af90*/  IMAD R13, R4, UR4, R13 ;  /* 0x00000004040d7c24 */ /* 0x000fe2000f8e020d */
[----:B------:R-:W-:-:S07]  /*afa0*/  ULDC UR4, c[0x0][0x600] ;  /* 0x0001800000047ab9 */ /* 0x000fce0000000800 */
[----:B0-----:R-:W-:-:S04]  /*afb0*/  @P1 IMAD R11, R14, R20, R9 ;  /* 0x000000140e0b1224 */ /* 0x001fc800078e0209 */
[----:B------:R-:W-:Y:S02]  /*afc0*/  IMAD R11, R2, UR5, R11 ;  /* 0x00000005020b7c24 */ /* 0x000fe4000f8e020b */
[----:B------:R-:W-:-:S05]  /*afd0*/  IMAD R2, R13, UR4, R12 ;  /* 0x000000040d027c24 */ /* 0x000fca000f8e020c */
[----:B------:R-:W-:Y:S02]  /*afe0*/  SEL R22, R2, R11, !P1 ;  /* 0x0000000b02167207 */ /* 0x000fe40004800000 */
[----:B------:R-:W-:Y:S01]  /*aff0*/  SEL R19, R11, R2, !P1 ;  /* 0x000000020b137207 */ /* 0x000fe20004800000 */
[----:B------:R-:W-:-:S07]  /*b000*/  IMAD.MOV.U32 R2, RZ, RZ, R10 ;  /* 0x000000ffff027224 */ /* 0x000fce00078e000a */
.L_x_300:
[----:B------:R-:W-:Y:S05]  /*b010*/  BSYNC B1 ;  /* 0x0000000000017941 */ /* 0x000fea0003800000 */
.L_x_299:
[----:B------:R-:W-:-:S13]  /*b020*/  LOP3.LUT P1, RZ, R3, 0xff, RZ, 0xc0, !PT ;  /* 0x000000ff03ff7812 */ /* 0x000fda000782c0ff */
[----:B------:R-:W-:Y:S05]  /*b030*/  @P1 BRA `(.L_x_303) ;  /* 0xfffffff400301947 */ /* 0x000fea000383ffff */
[----:B------:R-:W-:Y:S05]  /*b040*/  BSYNC B0 ;  /* 0x0000000000007941 */ /* 0x000fea0003800000 */
.L_x_291:
[----:B------:R-:W-:-:S03]  /*b050*/  UMOV UR4, 0xffffffff ;  /* 0xffffffff00047882 */ /* 0x000fc60000000000 */
[----:B------:R-:W-:Y:S05]  /*b060*/  BRA.DIV UR4, `(.L_x_304) ;  /* 0x0000000604647947 */ /* 0x000fea000b800000 */
[----:B------:R-:W-:-:S13]  /*b070*/  ELECT P6, URZ, PT ;  /* 0x00000000003f782f */ /* 0x000fda00038c0000 */
.L_x_321:
[----:B------:R-:W-:Y:S04]  /*b080*/  BSSY B0, `(.L_x_305) ;  /* 0x0000034000007945 */ /* 0x000fe80003800000 */
[----:B------:R-:W-:Y:S05]  /*b090*/  @!P6 BRA `(.L_x_306) ;  /* 0x0000000000c8e947 */ /* 0x000fea0003800000 */
[----:B------:R-:W-:-:S04]  /*b0a0*/  LOP3.LUT R16, R16, 0x2, RZ, 0xfc, !PT ;  /* 0x0000000210107812 */ /* 0x000fc800078efcff */
[----:B------:R-:W-:-:S13]  /*b0b0*/  ISETP.NE.AND P0, PT, R16, 0x3, PT ;  /* 0x000000031000780c */ /* 0x000fda0003f05270 */
[----:B------:R-:W-:Y:S05]  /*b0c0*/  @!P0 BRA `(.L_x_307) ;  /* 0x0000000000048947 */ /* 0x000fea0003800000 */
[----:B------:R-:W-:Y:S01]  /*b0d0*/  BPT.TRAP 0x1 ;  /* 0x000000040000795c */ /* 0x000fe20000300000 */
.L_x_307:
[----:B------:R-:W0:Y:S01]  /*b0e0*/  S2R R3, SR_CgaCtaId ;  /* 0x0000000000037919 */ /* 0x000e220000008800 */
[----:B------:R-:W-:Y:S02]  /*b0f0*/  MOV R2, 0x400 ;  /* 0x0000040000027802 */ /* 0x000fe40000000f00 */
[----:B------:R-:W-:Y:S02]  /*b100*/  SHF.L.U32 R4, R0, 0x1f, RZ ;  /* 0x0000001f00047819 */ /* 0x000fe400000006ff */
[----:B0-----:R-:W-:-:S05]  /*b110*/  LEA R2, R3, R2, 0x18 ;  /* 0x0000000203027211 */ /* 0x001fca00078ec0ff */
[----:B------:R-:W-:-:S04]  /*b120*/  VIADD R2, R2, 0x28 ;  /* 0x0000002802027836 */ /* 0x000fc80000000000 */
[C---:B------:R-:W-:Y:S02]  /*b130*/  IMAD R9, R7.reuse, 0x8, R2 ;  /* 0x0000000807097824 */ /* 0x040fe400078e0202 */
[----:B------:R-:W-:Y:S02]  /*b140*/  VIADD R7, R7, 0x1 ;  /* 0x0000000107077836 */ /* 0x000fe40000000000 */
[----:B------:R-:W0:Y:S03]  /*b150*/  SYNCS.PHASECHK.TRANS64.TRYWAIT P0, [R9+URZ], R4 ;  /* 0x00000004090075a7 */ /* 0x000e26000800017f */
[----:B------:R-:W-:-:S04]  /*b160*/  ISETP.NE.AND P1, PT, R7, 0x5, PT ;  /* 0x000000050700780c */ /* 0x000fc80003f25270 */
[----:B------:R-:W-:Y:S02]  /*b170*/  SEL R3, RZ, 0x1, P1 ;  /* 0x00000001ff037807 */ /* 0x000fe40000800000 */
[----:B------:R-:W-:Y:S02]  /*b180*/  SEL R7, R7, RZ, P1 ;  /* 0x000000ff07077207 */ /* 0x000fe40000800000 */
[----:B------:R-:W-:-:S03]  /*b190*/  LOP3.LUT R6, R0, R3, RZ, 0x3c, !PT ;  /* 0x0000000300067212 */ /* 0x000fc600078e3cff */
[----:B------:R-:W-:Y:S01]  /*b1a0*/  IMAD R8, R7, 0x8, R2 ;  /* 0x0000000807087824 */ /* 0x000fe200078e0202 */
[----:B------:R-:W-:Y:S01]  /*b1b0*/  SHF.L.U32 R5, R6, 0x1f, RZ ;  /* 0x0000001f06057819 */ /* 0x000fe200000006ff */
[----:B0-----:R-:W-:Y:S06]  /*b1c0*/  @!P0 BRA `(.L_x_308) ;  /* 0x00000004002c8947 */ /* 0x001fec0003800000 */
.L_x_322:
[----:B------:R-:W1:Y:S01]  /*b1d0*/  SYNCS.PHASECHK.TRANS64.TRYWAIT P0, [R8+URZ], R5 ;  /* 0x00000005080075a7 */ /* 0x000e62000800017f */
[----:B------:R-:W-:-:S05]  /*b1e0*/  VIADD R0, R7, 0x1 ;  /* 0x0000000107007836 */ /* 0x000fca0000000000 */
[----:B------:R-:W-:-:S04]  /*b1f0*/  ISETP.NE.AND P1, PT, R0, 0x5, PT ;  /* 0x000000050000780c */ /* 0x000fc80003f25270 */
[----:B------:R-:W-:Y:S02]  /*b200*/  SEL R3, RZ, 0x1, P1 ;  /* 0x00000001ff037807 */ /* 0x000fe40000800000 */
[----:B------:R-:W-:Y:S02]  /*b210*/  SEL R7, R0, RZ, P1 ;  /* 0x000000ff00077207 */ /* 0x000fe40000800000 */
[----:B------:R-:W-:-:S03]  /*b220*/  LOP3.LUT R6, R6, R3, RZ, 0x3c, !PT ;  /* 0x0000000306067212 */ /* 0x000fc600078e3cff */
[----:B0-----:R-:W-:Y:S01]  /*b230*/  IMAD R9, R7, 0x8, R2 ;  /* 0x0000000807097824 */ /* 0x001fe200078e0202 */
[----:B------:R-:W-:Y:S01]  /*b240*/  SHF.L.U32 R4, R6, 0x1f, RZ ;  /* 0x0000001f06047819 */ /* 0x000fe200000006ff */
[----:B-1----:R-:W-:Y:S06]  /*b250*/  @!P0 BRA `(.L_x_309) ;  /* 0x00000004001c8947 */ /* 0x002fec0003800000 */
.L_x_323:
[----:B------:R-:W1:Y:S01]  /*b260*/  SYNCS.PHASECHK.TRANS64.TRYWAIT P0, [R9+URZ], R4 ;  /* 0x00000004090075a7 */ /* 0x000e62000800017f */
[----:B------:R-:W-:-:S05]  /*b270*/  VIADD R0, R7, 0x1 ;  /* 0x0000000107007836 */ /* 0x000fca0000000000 */
[----:B------:R-:W-:-:S04]  /*b280*/  ISETP.NE.AND P1, PT, R0, 0x5, PT ;  /* 0x000000050000780c */ /* 0x000fc80003f25270 */
[----:B------:R-:W-:Y:S02]  /*b290*/  SEL R3, RZ, 0x1, P1 ;  /* 0x00000001ff037807 */ /* 0x000fe40000800000 */
[----:B------:R-:W-:Y:S02]  /*b2a0*/  SEL R7, R0, RZ, P1 ;  /* 0x000000ff00077207 */ /* 0x000fe40000800000 */
[----:B------:R-:W-:-:S03]  /*b2b0*/  LOP3.LUT R11, R6, R3, RZ, 0x3c, !PT ;  /* 0x00000003060b7212 */ /* 0x000fc600078e3cff */
[----:B------:R-:W-:Y:S01]  /*b2c0*/  IMAD R6, R7, 0x8, R2 ;  /* 0x0000000807067824 */ /* 0x000fe200078e0202 */
[----:B0-----:R-:W-:Y:S01]  /*b2d0*/  SHF.L.U32 R5, R11, 0x1f, RZ ;  /* 0x0000001f0b057819 */ /* 0x001fe200000006ff */
[----:B-1----:R-:W-:Y:S06]  /*b2e0*/  @!P0 BRA `(.L_x_310) ;  /* 0x00000004000c8947 */ /* 0x002fec0003800000 */
.L_x_324:
[----:B------:R-:W1:Y:S01]  /*b2f0*/  SYNCS.PHASECHK.TRANS64.TRYWAIT P0, [R6+URZ], R5 ;  /* 0x00000005060075a7 */ /* 0x000e62000800017f */
[----:B------:R-:W-:-:S05]  /*b300*/  VIADD R0, R7, 0x1 ;  /* 0x0000000107007836 */ /* 0x000fca0000000000 */
[----:B------:R-:W-:-:S04]  /*b310*/  ISETP.NE.AND P1, PT, R0, 0x5, PT ;  /* 0x000000050000780c */ /* 0x000fc80003f25270 */
[----:B0-----:R-:W-:Y:S02]  /*b320*/  SEL R4, RZ, 0x1, P1 ;  /* 0x00000001ff047807 */ /* 0x001fe40000800000 */
[----:B------:R-:W-:Y:S02]  /*b330*/  SEL R3, R0, RZ, P1 ;  /* 0x000000ff00037207 */ /* 0x000fe40000800000 */
[----:B------:R-:W-:Y:S01]  /*b340*/  LOP3.LUT R0, R11, R4, RZ, 0x3c, !PT ;  /* 0x000000040b007212 */ /* 0x000fe200078e3cff */
[----:B-1----:R-:W-:Y:S06]  /*b350*/  @!P0 BRA `(.L_x_311) ;  /* 0x0000000400048947 */ /* 0x002fec0003800000 */
.L_x_325:
[----:B------:R-:W-:Y:S01]  /*b360*/  IMAD R3, R3, 0x8, R2 ;  /* 0x0000000803037824 */ /* 0x000fe200078e0202 */
[----:B------:R-:W-:-:S07]  /*b370*/  SHF.L.U32 R0, R0, 0x1f, RZ ;  /* 0x0000001f00007819 */ /* 0x000fce00000006ff */
.L_x_312:
[----:B-1----:R1:W2:Y:S02]  /*b380*/  SYNCS.PHASECHK.TRANS64.TRYWAIT P0, [R3+URZ], R0 ;  /* 0x00000000030075a7 */ /* 0x0022a4000800017f */
[----:B--2---:R-:W-:Y:S05]  /*b390*/  @!P0 NANOSLEEP.SYNCS 0x989680 ;  /* 0x009896800000895d */ /* 0x004fea0003900000 */
[----:B------:R-:W2:Y:S02]  /*b3a0*/  @!P0 SYNCS.PHASECHK.TRANS64 P0, [R3+URZ], R0 ;  /* 0x00000000030085a7 */ /* 0x000ea4000800007f */
[----:B--2---:R-:W-:Y:S05]  /*b3b0*/  @!P0 BRA `(.L_x_312) ;  /* 0xfffffffc00f08947 */ /* 0x004fea000383ffff */
.L_x_306:
[----:B------:R-:W-:Y:S05]  /*b3c0*/  BSYNC B0 ;  /* 0x0000000000007941 */ /* 0x000fea0003800000 */
.L_x_305:
[----:B------:R-:W-:Y:S05]  /*b3d0*/  EXIT ;  /* 0x000000000000794d */ /* 0x000fea0003800000 */
.L_x_15:
[----:B-1----:R1:W2:Y:S02]  /*b3e0*/  SYNCS.PHASECHK.TRANS64.TRYWAIT P0, [R159+URZ], R0 ;  /* 0x000000009f0075a7 */ /* 0x0022a4000800017f */
[----:B--2---:R-:W-:Y:S05]  /*b3f0*/  @!P0 NANOSLEEP.SYNCS 0x989680 ;  /* 0x009896800000895d */ /* 0x004fea0003900000 */
[----:B------:R-:W2:Y:S02]  /*b400*/  @!P0 SYNCS.PHASECHK.TRANS64 P0, [R159+URZ], R0 ;  /* 0x000000009f0085a7 */ /* 0x000ea4000800007f */
[----:B--2---:R-:W-:Y:S05]  /*b410*/  @!P0 BRA `(.L_x_15) ;  /* 0xfffffffc00f08947 */ /* 0x004fea000383ffff */
[----:B------:R-:W-:Y:S05]  /*b420*/  BRA `(.L_x_313) ;  /* 0xffffff60001c7947 */ /* 0x000fea000383ffff */
.L_x_20:
[----:B--2---:R2:W3:Y:S02]  /*b430*/  SYNCS.PHASECHK.TRANS64.TRYWAIT P1, [R3+URZ], R0 ;  /* 0x00000000030075a7 */ /* 0x0044e4000802017f */
[----:B---3--:R-:W-:Y:S05]  /*b440*/  @!P1 NANOSLEEP.SYNCS 0x989680 ;  /* 0x009896800000995d */ /* 0x008fea0003900000 */
[----:B------:R-:W3:Y:S02]  /*b450*/  @!P1 SYNCS.PHASECHK.TRANS64 P1, [R3+URZ], R0 ;  /* 0x00000000030095a7 */ /* 0x000ee4000802007f */
[----:B---3--:R-:W-:Y:S05]  /*b460*/  @!P1 BRA `(.L_x_20) ;  /* 0xfffffffc00f09947 */ /* 0x008fea000383ffff */
[----:B------:R-:W-:Y:S05]  /*b470*/  BRA `(.L_x_19) ;  /* 0xffffff6000887947 */ /* 0x000fea000383ffff */
.L_x_25:
[----:B--2---:R-:W-:-:S04]  /*b480*/  IMAD.U32 R4, RZ, RZ, UR4 ;  /* 0x00000004ff047e24 */ /* 0x004fc8000f8e00ff */
[----:B------:R2:W3:Y:S03]  /*b490*/  SYNCS.PHASECHK.TRANS64.TRYWAIT P1, [R4+URZ], R3 ;  /* 0x00000003040075a7 */ /* 0x0004e6000802017f */
[----:B---3--:R-:W-:Y:S05]  /*b4a0*/  @!P1 NANOSLEEP.SYNCS 0x989680 ;  /* 0x009896800000995d */ /* 0x008fea0003900000 */
[----:B------:R-:W3:Y:S02]  /*b4b0*/  @!P1 SYNCS.PHASECHK.TRANS64 P1, [R4+URZ], R3 ;  /* 0x00000003040095a7 */ /* 0x000ee4000802007f */
[----:B---3--:R-:W-:Y:S05]  /*b4c0*/  @!P1 BRA `(.L_x_25) ;  /* 0xfffffffc00ec9947 */ /* 0x008fea000383ffff */
[----:B------:R-:W-:Y:S05]  /*b4d0*/  BRA `(.L_x_24) ;  /* 0xffffff6400647947 */ /* 0x000fea000383ffff */
.L_x_31:
[----:B-1----:R1:W2:Y:S02]  /*b4e0*/  SYNCS.PHASECHK.TRANS64.TRYWAIT P0, [R159+URZ+0x10], R0 ;  /* 0x000010009f0075a7 */ /* 0x0022a4000800017f */
[----:B--2---:R-:W-:Y:S05]  /*b4f0*/  @!P0 NANOSLEEP.SYNCS 0x989680 ;  /* 0x009896800000895d */ /* 0x004fea0003900000 */
[----:B------:R-:W2:Y:S02]  /*b500*/  @!P0 SYNCS.PHASECHK.TRANS64 P0, [R159+URZ+0x10], R0 ;  /* 0x000010009f0085a7 */ /* 0x000ea4000800007f */
[----:B--2---:R-:W-:Y:S05]  /*b510*/  @!P0 BRA `(.L_x_31) ;  /* 0xfffffffc00f08947 */ /* 0x004fea000383ffff */
[----:B------:R-:W-:Y:S05]  /*b520*/  BRA `(.L_x_314) ;  /* 0xffffff6800a87947 */ /* 0x000fea000383ffff */
.L_x_292:
[----:B------:R-:W-:Y:S01]  /*b530*/  BSSY B1, `(.L_x_315) ;  /* 0x0000006000017945 */ /* 0x000fe20003800000 */
[----:B------:R-:W-:-:S07]  /*b540*/  IMAD.MOV.U32 R15, RZ, RZ, -0x1 ;  /* 0xffffffffff0f7424 */ /* 0x000fce00078e00ff */
[----:B-----5:R-:W-:Y:S05]  /*b550*/  WARPSYNC.COLLECTIVE R15, `(.L_x_316) ;  /* 0x000000000f0c7348 */ /* 0x020fea0003c00000 */
[----:B------:R-:W-:Y:S02]  /*b560*/  ELECT P6, UR62, PT ;  /* 0x00000000003e782f */ /* 0x000fe400038c0000 */
[----:B------:R-:W-:Y:S01]  /*b570*/  MOV R14, UR62 ;  /* 0x0000003e000e7c02 */ /* 0x000fe20008000f00 */
[----:B-----5:R-:W-:Y:S10]  /*b580*/  ENDCOLLECTIVE ;  /* 0x000000000000791b */ /* 0x020ff40003800000 */
.L_x_316:
[----:B------:R-:W-:Y:S05]  /*b590*/  BSYNC B1 ;  /* 0x0000000000017941 */ /* 0x000fea0003800000 */
.L_x_315:
[----:B------:R-:W-:Y:S05]  /*b5a0*/  BRA `(.L_x_317) ;  /* 0xffffffec00e07947 */ /* 0x000fea000383ffff */
.L_x_295:
[----:B0-----:R0:W1:Y:S02]  /*b5b0*/  SYNCS.PHASECHK.TRANS64.TRYWAIT P1, [R10+URZ+0x28], R5 ;  /* 0x000028050a0075a7 */ /* 0x001064000802017f */
[----:B-1----:R-:W-:Y:S05]  /*b5c0*/  @!P1 NANOSLEEP.SYNCS 0x989680 ;  /* 0x009896800000995d */ /* 0x002fea0003900000 */
[----:B------:R-:W1:Y:S02]  /*b5d0*/  @!P1 SYNCS.PHASECHK.TRANS64 P1, [R10+URZ+0x28], R5 ;  /* 0x000028050a0095a7 */ /* 0x000e64000802007f */
[----:B-1----:R-:W-:Y:S05]  /*b5e0*/  @!P1 BRA `(.L_x_295) ;  /* 0xfffffffc00f09947 */ /* 0x002fea000383ffff */
[----:B------:R-:W-:Y:S05]  /*b5f0*/  BRA `(.L_x_318) ;  /* 0xfffffff000147947 */ /* 0x000fea000383ffff */
.L_x_304:
[----:B------:R-:W-:Y:S01]  /*b600*/  BSSY B0, `(.L_x_319) ;  /* 0x0000006000007945 */ /* 0x000fe20003800000 */
[----:B------:R-:W-:-:S07]  /*b610*/  IMAD.MOV.U32 R15, RZ, RZ, -0x1 ;  /* 0xffffffffff0f7424 */ /* 0x000fce00078e00ff */
[----:B-----5:R-:W-:Y:S05]  /*b620*/  WARPSYNC.COLLECTIVE R15, `(.L_x_320) ;  /* 0x000000000f0c7348 */ /* 0x020fea0003c00000 */
[----:B------:R-:W-:Y:S02]  /*b630*/  ELECT P6, UR62, PT ;  /* 0x00000000003e782f */ /* 0x000fe400038c0000 */
[----:B------:R-:W-:Y:S01]  /*b640*/  MOV R14, UR62 ;  /* 0x0000003e000e7c02 */ /* 0x000fe20008000f00 */
[----:B-----5:R-:W-:Y:S10]  /*b650*/  ENDCOLLECTIVE ;  /* 0x000000000000791b */ /* 0x020ff40003800000 */
.L_x_320:
[----:B------:R-:W-:Y:S05]  /*b660*/  BSYNC B0 ;  /* 0x0000000000007941 */ /* 0x000fea0003800000 */
.L_x_319:
[----:B------:R-:W-:Y:S05]  /*b670*/  BRA `(.L_x_321) ;  /* 0xfffffff800807947 */ /* 0x000fea000383ffff */
.L_x_308:
[----:B0-----:R0:W1:Y:S02]  /*b680*/  SYNCS.PHASECHK.TRANS64.TRYWAIT P0, [R9+URZ], R4 ;  /* 0x00000004090075a7 */ /* 0x001064000800017f */
[----:B-1----:R-:W-:Y:S05]  /*b690*/  @!P0 NANOSLEEP.SYNCS 0x989680 ;  /* 0x009896800000895d */ /* 0x002fea0003900000 */
[----:B------:R-:W1:Y:S02]  /*b6a0*/  @!P0 SYNCS.PHASECHK.TRANS64 P0, [R9+URZ], R4 ;  /* 0x00000004090085a7 */ /* 0x000e64000800007f */
[----:B-1----:R-:W-:Y:S05]  /*b6b0*/  @!P0 BRA `(.L_x_308) ;  /* 0xfffffffc00f08947 */ /* 0x002fea000383ffff */
[----:B------:R-:W-:Y:S05]  /*b6c0*/  BRA `(.L_x_322) ;  /* 0xfffffff800c07947 */ /* 0x000fea000383ffff */
.L_x_309:
[----:B0-----:R0:W1:Y:S02]  /*b6d0*/  SYNCS.PHASECHK.TRANS64.TRYWAIT P0, [R8+URZ], R5 ;  /* 0x00000005080075a7 */ /* 0x001064000800017f */
[----:B-1----:R-:W-:Y:S05]  /*b6e0*/  @!P0 NANOSLEEP.SYNCS 0x989680 ;  /* 0x009896800000895d */ /* 0x002fea0003900000 */
[----:B------:R-:W1:Y:S02]  /*b6f0*/  @!P0 SYNCS.PHASECHK.TRANS64 P0, [R8+URZ], R5 ;  /* 0x00000005080085a7 */ /* 0x000e64000800007f */
[----:B-1----:R-:W-:Y:S05]  /*b700*/  @!P0 BRA `(.L_x_309) ;  /* 0xfffffffc00f08947 */ /* 0x002fea000383ffff */
[----:B------:R-:W-:Y:S05]  /*b710*/  BRA `(.L_x_323) ;  /* 0xfffffff800d07947 */ /* 0x000fea000383ffff */
.L_x_310:
[----:B0-----:R0:W1:Y:S02]  /*b720*/  SYNCS.PHASECHK.TRANS64.TRYWAIT P0, [R9+URZ], R4 ;  /* 0x00000004090075a7 */ /* 0x001064000800017f */
[----:B-1----:R-:W-:Y:S05]  /*b730*/  @!P0 NANOSLEEP.SYNCS 0x989680 ;  /* 0x009896800000895d */ /* 0x002fea0003900000 */
[----:B------:R-:W1:Y:S02]  /*b740*/  @!P0 SYNCS.PHASECHK.TRANS64 P0, [R9+URZ], R4 ;  /* 0x00000004090085a7 */ /* 0x000e64000800007f */
[----:B-1----:R-:W-:Y:S05]  /*b750*/  @!P0 BRA `(.L_x_310) ;  /* 0xfffffffc00f08947 */ /* 0x002fea000383ffff */
[----:B------:R-:W-:Y:S05]  /*b760*/  BRA `(.L_x_324) ;  /* 0xfffffff800e07947 */ /* 0x000fea000383ffff */
.L_x_311:
[----:B0-----:R0:W1:Y:S02]  /*b770*/  SYNCS.PHASECHK.TRANS64.TRYWAIT P0, [R6+URZ], R5 ;  /* 0x00000005060075a7 */ /* 0x001064000800017f */
[----:B-1----:R-:W-:Y:S05]  /*b780*/  @!P0 NANOSLEEP.SYNCS 0x989680 ;  /* 0x009896800000895d */ /* 0x002fea0003900000 */
[----:B------:R-:W1:Y:S02]  /*b790*/  @!P0 SYNCS.PHASECHK.TRANS64 P0, [R6+URZ], R5 ;  /* 0x00000005060085a7 */ /* 0x000e64000800007f */
[----:B-1----:R-:W-:Y:S05]  /*b7a0*/  @!P0 BRA `(.L_x_311) ;  /* 0xfffffffc00f08947 */ /* 0x002fea000383ffff */
[----:B------:R-:W-:Y:S05]  /*b7b0*/  BRA `(.L_x_325) ;  /* 0xfffffff800e87947 */ /* 0x000fea000383ffff */
.L_x_326:
[----:B------:R-:W-:-:S00]  /*b7c0*/  BRA `(.L_x_326) ;  /* 0xfffffffc00fc7947 */ /* 0x000fc0000383ffff */
[----:B------:R-:W-:-:S00]  /*b7d0*/  NOP ;  /* 0x0000000000007918 */ /* 0x000fc00000000000 */
        /* <DEDUP_REMOVED lines=10> */
.L_x_327:


//--------------------- .nv.global.init           --------------------------
	.section	.nv.global.init,"aw",@progbits
.nv.global.init:
	.type		$str$22,@object
	.size		$str$22,($str$23 - $str$22)
$str$22:
        /*0000*/ 	.byte	0x6b, 0x5f, 0x74, 0x69, 0x6c, 0x65, 0x5f, 0x63, 0x6f, 0x75, 0x6e, 0x74, 0x20, 0x3e, 0x3d, 0x20
        /*0010*/ 	.byte	0x31, 0x00
	.type		$str$23,@object
	.size		$str$23,(__unnamed_1 - $str$23)
$str$23:
        /*0012*/ 	.byte	0x2f, 0x74, 0x6d, 0x70, 0x2f, 0x63, 0x75, 0x74, 0x6c, 0x61, 0x73, 0x73, 0x5f, 0x73, 0x77, 0x65
        /*0022*/ 	.byte	0x65, 0x70, 0x5f, 0x73, 0x72, 0x63, 0x2f, 0x69, 0x6e, 0x63, 0x6c, 0x75, 0x64, 0x65, 0x2f, 0x63
        /*0032*/ 	.byte	0x75, 0x74, 0x6c, 0x61, 0x73, 0x73, 0x2f, 0x67, 0x65, 0x6d, 0x6d, 0x2f, 0x63, 0x6f, 0x6c, 0x6c
        /*0042*/ 	.byte	0x65, 0x63, 0x74, 0x69, 0x76, 0x65, 0x2f, 0x73, 0x6d, 0x39, 0x30, 0x5f, 0x6d, 0x6d, 0x61, 0x5f
        /*0052*/ 	.byte	0x74, 0x6d, 0x61, 0x5f, 0x67, 0x6d, 0x6d, 0x61, 0x5f, 0x73, 0x73, 0x5f, 0x77, 0x61, 0x72, 0x70
        /*0062*/ 	.byte	0x73, 0x70, 0x65, 0x63, 0x69, 0x61, 0x6c, 0x69, 0x7a, 0x65, 0x64, 0x2e, 0x68, 0x70, 0x70, 0x00
	.type		__unnamed_1,@object
	.size		__unnamed_1,(.L_0 - __unnamed_1)
__unnamed_1:
        /*0072*/ 	.byte	0x76, 0x6f, 0x69, 0x64, 0x20, 0x63, 0x75, 0x74, 0x6c, 0x61, 0x73, 0x73, 0x3a, 0x3a, 0x67, 0x65
        /* <DEDUP_REMOVED lines=176> */
        /*0b82*/ 	.byte	0x3a, 0x3a, 0x69, 0x64, 0x65, 0x6e, 0x74, 0x69, 0x74, 0x79, 0x5d, 0x00
.L_0:


//--------------------- .nv.shared._ZN7cutlass13device_kernelINS_4gemm6kernel13GemmUniversalIN4cute5tupleIJiiiiEEENS1_10collective13CollectiveMmaINS1_34MainloopSm90TmaGmmaWarpSpecializedILi5ENS5_IJNS4_1CILi1EEESB_SB_EEENS1_32KernelTmaWarpSpecializedPingpongEEENS5_IJNSA_ILi64EEENSA_ILi256EEENSA_ILi32EEEEEENS_10tfloat32_tENS5_IJlSB_lEEESJ_SK_NS4_8TiledMMAINS4_8MMA_AtomIJNS4_4SM904GMMA30MMA_64x256x8_F32TF32TF32_SS_TNILNSO_7ScaleInE1ELSQ_1EEEEEENS4_6LayoutISC_NS5_IJNSA_ILi0EEESU_SU_EEEEENS5_IJNS4_10UnderscoreESX_SX_EEEEENS4_13SM90_TMA_LOADENS4_14ComposedLayoutINS4_7SwizzleILi3ELi4ELi3EEENS4_18smem_ptr_flag_bitsILi32EEENST_INS5_IJNSA_ILi8EEESH_EEENS5_IJSH_SB_EEEEEEEvNS4_8identityES10_S1A_vS1B_EENS_8epilogue10collective6detail29Sm90TmaWarpSpecializedAdapterINS1E_15DefaultEpilogueISJ_SK_SK_NS1D_6thread17LinearCombinationISJ_Li1EffLNS1I_9ScaleType4KindE0ELNS_15FloatRoundStyleE2ESJ_EENS1_15EpilogueDefaultEEEEEvvEEEEvNT_6ParamsE --------------------------
	.section	.nv.shared._ZN7cutlass13device_kernelINS_4gemm6kernel13GemmUniversalIN4cute5tupleIJiiiiEEENS1_10collective13CollectiveMmaINS1_34MainloopSm90TmaGmmaWarpSpecializedILi5ENS5_IJNS4_1CILi1EEESB_SB_EEENS1_32KernelTmaWarpSpecializedPingpongEEENS5_IJNSA_ILi64EEENSA_ILi256EEENSA_ILi32EEEEEENS_10tfloat32_tENS5_IJlSB_lEEESJ_SK_NS4_8TiledMMAINS4_8MMA_AtomIJNS4_4SM904GMMA30MMA_64x256x8_F32TF32TF32_SS_TNILNSO_7ScaleInE1ELSQ_1EEEEEENS4_6LayoutISC_NS5_IJNSA_ILi0EEESU_SU_EEEEENS5_IJNS4_10UnderscoreESX_SX_EEEEENS4_13SM90_TMA_LOADENS4_14ComposedLayoutINS4_7SwizzleILi3ELi4ELi3EEENS4_18smem_ptr_flag_bitsILi32EEENST_INS5_IJNSA_ILi8EEESH_EEENS5_IJSH_SB_EEEEEEEvNS4_8identityES10_S1A_vS1B_EENS_8epilogue10collective6detail29Sm90TmaWarpSpecializedAdapterINS1E_15DefaultEpilogueISJ_SK_SK_NS1D_6thread17LinearCombinationISJ_Li1EffLNS1I_9ScaleType4KindE0ELNS_15FloatRoundStyleE2ESJ_EENS1_15EpilogueDefaultEEEEEvvEEEEvNT_6ParamsE,"aw",@nobits
	.sectionflags	@""
	.align	16
	.zero		1024


//--------------------- .nv.shared.reserved.0     --------------------------
	.section	.nv.shared.reserved.0,"aw",@nobits
	.weak		__nv_reservedSMEM_offset_0_alias
	.size		__nv_reservedSMEM_offset_0_alias, 0, 0
	.other		__nv_reservedSMEM_offset_0_alias,@"STO_CUDA_RESERVED_SHARED STV_DEFAULT"
__nv_reservedSMEM_offset_0_alias:
	.zero		0


//--------------------- .nv.global                --------------------------
	.section	.nv.global,"aw",@nobits
.nv.global:
	.type		_ZN39_INTERNAL_cd6b2ac8_4_k_cu_bc88a875_62304cute1_E,@object
	.size		_ZN39_INTERNAL_cd6b2ac8_4_k_cu_bc88a875_62304cute1_E,(_ZN39_INTERNAL_cd6b2ac8_4_k_cu_bc88a875_62304cuda3std3__45__cpo6cbeginE - _ZN39_INTERNAL_cd6b2ac8_4_k_cu_bc88a875_62304cute1_E)
_ZN39_INTERNAL_cd6b2ac8_4_k_cu_bc88a875_62304cute1_E:
	.zero		1
	.type		_ZN39_INTERNAL_cd6b2ac8_4_k_cu_bc88a875_62304cuda3std3__45__cpo6cbeginE,@object
	.size		_ZN39_INTERNAL_cd6b2ac8_4_k_cu_bc88a875_62304cuda3std3__45__cpo6cbeginE,(_ZN39_INTERNAL_cd6b2ac8_4_k_cu_bc88a875_62304cuda3std3__48in_placeE - _ZN39_INTERNAL_cd6b2ac8_4_k_cu_bc88a875_62304cuda3std3__45__cpo6cbeginE)
_ZN39_INTERNAL_cd6b2ac8_4_k_cu_bc88a875_62304cuda3std3__45__cpo6cbeginE:
	.zero		1
	.type		_ZN39_INTERNAL_cd6b2ac8_4_k_cu_bc88a875_62304cuda3std3__48in_placeE,@object
	.size		_ZN39_INTERNAL_cd6b2ac8_4_k_cu_bc88a875_62304cuda3std3__48in_placeE,(_ZN39_INTERNAL_cd6b2ac8_4_k_cu_bc88a875_62304cuda3std6ranges3__45__cpo9iter_moveE - _ZN39_INTERNAL_cd6b2ac8_4_k_cu_bc88a875_62304cuda3std3__48in_placeE)
_ZN39_INTERNAL_cd6b2ac8_4_k_cu_bc88a875_62304cuda3std3__48in_placeE:
	.zero		1
	.type		_ZN39_INTERNAL_cd6b2ac8_4_k_cu_bc88a875_62304cuda3std6ranges3__45__cpo9iter_moveE,@object
	.size		_ZN39_INTERNAL_cd6b2ac8_4_k_cu_bc88a875_62304cuda3std6ranges3__45__cpo9iter_moveE,(_ZN39_INTERNAL_cd6b2ac8_4_k_cu_bc88a875_62304cuda3std3__45__cpo5beginE - _ZN39_INTERNAL_cd6b2ac8_4_k_cu_bc88a875_62304cuda3std6ranges3__45__cpo9iter_moveE)
_ZN39_INTERNAL_cd6b2ac8_4_k_cu_bc88a875_62304cuda3std6ranges3__45__cpo9iter_moveE:
	.zero		1
	.type		_ZN39_INTERNAL_cd6b2ac8_4_k_cu_bc88a875_62304cuda3std3__45__cpo5beginE,@object
	.size		_ZN39_INTERNAL_cd6b2ac8_4_k_cu_bc88a875_62304cuda3std3__45__cpo5beginE,(_ZN39_INTERNAL_cd6b2ac8_4_k_cu_bc88a875_62304cuda3std3__441_GLOBAL__N__cd6b2ac8_4_k_cu_bc88a875_62306ignoreE - _ZN39_INTERNAL_cd6b2ac8_4_k_cu_bc88a875_62304cuda3std3__45__cpo5beginE)
_ZN39_INTERNAL_cd6b2ac8_4_k_cu_bc88a875_62304cuda3std3__45__cpo5beginE:
	.zero		1
	.type		_ZN39_INTERNAL_cd6b2ac8_4_k_cu_bc88a875_62304cuda3std3__441_GLOBAL__N__cd6b2ac8_4_k_cu_bc88a875_62306ignoreE,@object
	.size		_ZN39_INTERNAL_cd6b2ac8_4_k_cu_bc88a875_62304cuda3std3__441_GLOBAL__N__cd6b2ac8_4_k_cu_bc88a875_62306ignoreE,(_ZN39_INTERNAL_cd6b2ac8_4_k_cu_bc88a875_62304cute7productE - _ZN39_INTERNAL_cd6b2ac8_4_k_cu_bc88a875_62304cuda3std3__441_GLOBAL__N__cd6b2ac8_4_k_cu_bc88a875_62306ignoreE)
_ZN39_INTERNAL_cd6b2ac8_4_k_cu_bc88a875_62304cuda3std3__441_GLOBAL__N__cd6b2ac8_4_k_cu_bc88a875_62306ignoreE:
	.zero		1
	.type		_ZN39_INTERNAL_cd6b2ac8_4_k_cu_bc88a875_62304cute7productE,@object
	.size		_ZN39_INTERNAL_cd6b2ac8_4_k_cu_bc88a875_62304cute7productE,(_ZN39_INTERNAL_cd6b2ac8_4_k_cu_bc88a875_62304cuda3std3__45__cpo3endE - _ZN39_INTERNAL_cd6b2ac8_4_k_cu_bc88a875_62304cute7productE)
_ZN39_INTERNAL_cd6b2ac8_4_k_cu_bc88a875_62304cute7productE:
	.zero		1
	.type		_ZN39_INTERNAL_cd6b2ac8_4_k_cu_bc88a875_62304cuda3std3__45__cpo3endE,@object
	.size		_ZN39_INTERNAL_cd6b2ac8_4_k_cu_bc88a875_62304cuda3std3__45__cpo3endE,(_ZN39_INTERNAL_cd6b2ac8_4_k_cu_bc88a875_62304cuda3std3__419piecewise_constructE - _ZN39_INTERNAL_cd6b2ac8_4_k_cu_bc88a875_62304cuda3std3__45__cpo3endE)
_ZN39_INTERNAL_cd6b2ac8_4_k_cu_bc88a875_62304cuda3std3__45__cpo3endE:
	.zero		1
	.type		_ZN39_INTERNAL_cd6b2ac8_4_k_cu_bc88a875_62304cuda3std3__419piecewise_constructE,@object
	.size		_ZN39_INTERNAL_cd6b2ac8_4_k_cu_bc88a875_62304cuda3std3__419piecewise_constructE,(_ZN39_INTERNAL_cd6b2ac8_4_k_cu_bc88a875_62304cuda3std3__45__cpo4cendE - _ZN39_INTERNAL_cd6b2ac8_4_k_cu_bc88a875_62304cuda3std3__419piecewise_constructE)
_ZN39_INTERNAL_cd6b2ac8_4_k_cu_bc88a875_62304cuda3std3__419piecewise_constructE:
	.zero		1
	.type		_ZN39_INTERNAL_cd6b2ac8_4_k_cu_bc88a875_62304cuda3std3__45__cpo4cendE,@object
	.size		_ZN39_INTERNAL_cd6b2ac8_4_k_cu_bc88a875_62304cuda3std3__45__cpo4cendE,(_ZN39_INTERNAL_cd6b2ac8_4_k_cu_bc88a875_62304cuda3std6ranges3__45__cpo4swapE - _ZN39_INTERNAL_cd6b2ac8_4_k_cu_bc88a875_62304cuda3std3__45__cpo4cendE)
_ZN39_INTERNAL_cd6b2ac8_4_k_cu_bc88a875_62304cuda3std3__45__cpo4cendE:
	.zero		1
	.type		_ZN39_INTERNAL_cd6b2ac8_4_k_cu_bc88a875_62304cuda3std6ranges3__45__cpo4swapE,@object
	.size		_ZN39_INTERNAL_cd6b2ac8_4_k_cu_bc88a875_62304cuda3std6ranges3__45__cpo4swapE,(.L_8 - _ZN39_INTERNAL_cd6b2ac8_4_k_cu_bc88a875_62304cuda3std6ranges3__45__cpo4swapE)
_ZN39_INTERNAL_cd6b2ac8_4_k_cu_bc88a875_62304cuda3std6ranges3__45__cpo4swapE:
	.zero		1
.L_8:


//--------------------- .nv.constant0._ZN7cutlass13device_kernelINS_4gemm6kernel13GemmUniversalIN4cute5tupleIJiiiiEEENS1_10collective13CollectiveMmaINS1_34MainloopSm90TmaGmmaWarpSpecializedILi5ENS5_IJNS4_1CILi1EEESB_SB_EEENS1_32KernelTmaWarpSpecializedPingpongEEENS5_IJNSA_ILi64EEENSA_ILi256EEENSA_ILi32EEEEEENS_10tfloat32_tENS5_IJlSB_lEEESJ_SK_NS4_8TiledMMAINS4_8MMA_AtomIJNS4_4SM904GMMA30MMA_64x256x8_F32TF32TF32_SS_TNILNSO_7ScaleInE1ELSQ_1EEEEEENS4_6LayoutISC_NS5_IJNSA_ILi0EEESU_SU_EEEEENS5_IJNS4_10UnderscoreESX_SX_EEEEENS4_13SM90_TMA_LOADENS4_14ComposedLayoutINS4_7SwizzleILi3ELi4ELi3EEENS4_18smem_ptr_flag_bitsILi32EEENST_INS5_IJNSA_ILi8EEESH_EEENS5_IJSH_SB_EEEEEEEvNS4_8identityES10_S1A_vS1B_EENS_8epilogue10collective6detail29Sm90TmaWarpSpecializedAdapterINS1E_15DefaultEpilogueISJ_SK_SK_NS1D_6thread17LinearCombinationISJ_Li1EffLNS1I_9ScaleType4KindE0ELNS_15FloatRoundStyleE2ESJ_EENS1_15EpilogueDefaultEEEEEvvEEEEvNT_6ParamsE --------------------------
	.section	.nv.constant0._ZN7cutlass13device_kernelINS_4gemm6kernel13GemmUniversalIN4cute5tupleIJiiiiEEENS1_10collective13CollectiveMmaINS1_34MainloopSm90TmaGmmaWarpSpecializedILi5ENS5_IJNS4_1CILi1EEESB_SB_EEENS1_32KernelTmaWarpSpecializedPingpongEEENS5_IJNSA_ILi64EEENSA_ILi256EEENSA_ILi32EEEEEENS_10tfloat32_tENS5_IJlSB_lEEESJ_SK_NS4_8TiledMMAINS4_8MMA_AtomIJNS4_4SM904GMMA30MMA_64x256x8_F32TF32TF32_SS_TNILNSO_7ScaleInE1ELSQ_1EEEEEENS4_6LayoutISC_NS5_IJNSA_ILi0EEESU_SU_EEEEENS5_IJNS4_10UnderscoreESX_SX_EEEEENS4_13SM90_TMA_LOADENS4_14ComposedLayoutINS4_7SwizzleILi3ELi4ELi3EEENS4_18smem_ptr_flag_bitsILi32EEENST_INS5_IJNSA_ILi8EEESH_EEENS5_IJSH_SB_EEEEEEEvNS4_8identityES10_S1A_vS1B_EENS_8epilogue10collective6detail29Sm90TmaWarpSpecializedAdapterINS1E_15DefaultEpilogueISJ_SK_SK_NS1D_6thread17LinearCombinationISJ_Li1EffLNS1I_9ScaleType4KindE0ELNS_15FloatRoundStyleE2ESJ_EENS1_15EpilogueDefaultEEEEEvvEEEEvNT_6ParamsE,"a",@progbits
	.sectionflags	@""
	.align	4
.nv.constant0._ZN7cutlass13device_kernelINS_4gemm6kernel13GemmUniversalIN4cute5tupleIJiiiiEEENS1_10collective13CollectiveMmaINS1_34MainloopSm90TmaGmmaWarpSpecializedILi5ENS5_IJNS4_1CILi1EEESB_SB_EEENS1_32KernelTmaWarpSpecializedPingpongEEENS5_IJNSA_ILi64EEENSA_ILi256EEENSA_ILi32EEEEEENS_10tfloat32_tENS5_IJlSB_lEEESJ_SK_NS4_8TiledMMAINS4_8MMA_AtomIJNS4_4SM904GMMA30MMA_64x256x8_F32TF32TF32_SS_TNILNSO_7ScaleInE1ELSQ_1EEEEEENS4_6LayoutISC_NS5_IJNSA_ILi0EEESU_SU_EEEEENS5_IJNS4_10UnderscoreESX_SX_EEEEENS4_13SM90_TMA_LOADENS4_14ComposedLayoutINS4_7SwizzleILi3ELi4ELi3EEENS4_18smem_ptr_flag_bitsILi32EEENST_INS5_IJNSA_ILi8EEESH_EEENS5_IJSH_SB_EEEEEEEvNS4_8identityES10_S1A_vS1B_EENS_8epilogue10collective6detail29Sm90TmaWarpSpecializedAdapterINS1E_15DefaultEpilogueISJ_SK_SK_NS1D_6thread17LinearCombinationISJ_Li1EffLNS1I_9ScaleType4KindE0ELNS_15FloatRoundStyleE2ESJ_EENS1_15EpilogueDefaultEEEEEvvEEEEvNT_6ParamsE:
	.zero		1664


//--------------------- SYMBOLS --------------------------

	.type		.nv.reservedSmem.offset0,@object
	.size		.nv.reservedSmem.offset0,0x4
	.type		__assertfail,@function
